//
// Generated by NVIDIA NVVM Compiler
//
// Compiler Build ID: CL-36424714
// Cuda compilation tools, release 13.0, V13.0.88
// Based on NVVM 20.0.0
//

.version 9.0
.target sm_100
.address_size 64

	// .globl	_Z30simulate_particles_cuda_kernelP8ParticlePKfffi
.extern .shared .align 16 .b8 sharedParticles[];

.visible .entry _Z30simulate_particles_cuda_kernelP8ParticlePKfffi(
	.param .u64 .ptr .align 1 _Z30simulate_particles_cuda_kernelP8ParticlePKfffi_param_0,
	.param .u64 .ptr .align 1 _Z30simulate_particles_cuda_kernelP8ParticlePKfffi_param_1,
	.param .f32 _Z30simulate_particles_cuda_kernelP8ParticlePKfffi_param_2,
	.param .f32 _Z30simulate_particles_cuda_kernelP8ParticlePKfffi_param_3,
	.param .u32 _Z30simulate_particles_cuda_kernelP8ParticlePKfffi_param_4
)
{
	.reg .pred 	%p<18>;
	.reg .b32 	%r<76>;
	.reg .b32 	%f<358>;
	.reg .b64 	%rd<27>;
	.reg .b64 	%fd<24>;

	ld.param.u64 	%rd9, [_Z30simulate_particles_cuda_kernelP8ParticlePKfffi_param_0];
	ld.param.u64 	%rd10, [_Z30simulate_particles_cuda_kernelP8ParticlePKfffi_param_1];
	ld.param.f32 	%f1, [_Z30simulate_particles_cuda_kernelP8ParticlePKfffi_param_2];
	ld.param.f32 	%f2, [_Z30simulate_particles_cuda_kernelP8ParticlePKfffi_param_3];
	ld.param.u32 	%r34, [_Z30simulate_particles_cuda_kernelP8ParticlePKfffi_param_4];
	cvta.to.global.u64 	%rd1, %rd10;
	mov.u32 	%r35, %ctaid.x;
	mov.u32 	%r36, %ntid.x;
	mov.u32 	%r1, %tid.x;
	mad.lo.s32 	%r2, %r35, %r36, %r1;
	setp.ge.s32 	%p1, %r2, %r34;
	@%p1 bra 	$L__BB0_24;
	cvta.to.global.u64 	%rd11, %rd9;
	mul.wide.s32 	%rd12, %r2, 36;
	add.s64 	%rd2, %rd11, %rd12;
	mov.u32 	%r38, sharedParticles;
	mad.lo.s32 	%r3, %r1, 36, %r38;
	ld.global.f32 	%f3, [%rd2];
	ld.global.f32 	%f4, [%rd2+4];
	ld.global.f32 	%f5, [%rd2+8];
	ld.global.f32 	%f6, [%rd2+12];
	ld.global.f32 	%f7, [%rd2+16];
	ld.global.f32 	%f8, [%rd2+20];
	ld.global.f32 	%f9, [%rd2+24];
	ld.global.f32 	%f10, [%rd2+28];
	ld.global.f32 	%f11, [%rd2+32];
	st.shared.f32 	[%r3], %f3;
	st.shared.f32 	[%r3+4], %f4;
	st.shared.f32 	[%r3+8], %f5;
	st.shared.f32 	[%r3+12], %f6;
	st.shared.f32 	[%r3+16], %f7;
	st.shared.f32 	[%r3+20], %f8;
	st.shared.f32 	[%r3+24], %f9;
	st.shared.f32 	[%r3+28], %f10;
	st.shared.f32 	[%r3+32], %f11;
	bar.sync 	0;
	setp.lt.s32 	%p2, %r2, 1;
	mov.b32 	%r69, 0;
	@%p2 bra 	$L__BB0_10;
	min.s32 	%r41, %r2, %r34;
	max.s32 	%r4, %r41, 1;
	and.b32  	%r5, %r4, 3;
	setp.lt.s32 	%p3, %r41, 4;
	mov.b32 	%r69, 0;
	@%p3 bra 	$L__BB0_5;
	and.b32  	%r69, %r4, 2147483644;
	neg.s32 	%r64, %r69;
	add.s32 	%r63, %r38, 112;
	add.s64 	%rd25, %rd1, 8;
$L__BB0_4:
	.pragma "nounroll";
	ld.shared.v2.f32 	{%f12, %f13}, [%r63+-112];
	ld.shared.f32 	%f14, [%r3];
	sub.f32 	%f15, %f12, %f14;
	ld.shared.f32 	%f16, [%r3+4];
	sub.f32 	%f17, %f13, %f16;
	mul.f32 	%f18, %f17, %f17;
	fma.rn.f32 	%f19, %f15, %f15, %f18;
	sqrt.rn.f32 	%f20, %f19;
	mul.f32 	%f21, %f20, %f19;
	ld.shared.f32 	%f22, [%r3+32];
	mul.f32 	%f23, %f1, %f22;
	ld.global.f32 	%f24, [%rd25+-8];
	mul.f32 	%f25, %f23, %f24;
	div.rn.f32 	%f26, %f25, %f21;
	mul.f32 	%f27, %f15, %f26;
	mul.f32 	%f28, %f17, %f26;
	div.rn.f32 	%f29, %f27, %f22;
	atom.shared.add.f32 	%f30, [%r3+16], %f29;
	ld.shared.f32 	%f31, [%r3+32];
	div.rn.f32 	%f32, %f28, %f31;
	atom.shared.add.f32 	%f33, [%r3+20], %f32;
	ld.shared.f32 	%f34, [%r63+-76];
	ld.shared.f32 	%f35, [%r3];
	sub.f32 	%f36, %f34, %f35;
	ld.shared.f32 	%f37, [%r63+-72];
	ld.shared.f32 	%f38, [%r3+4];
	sub.f32 	%f39, %f37, %f38;
	mul.f32 	%f40, %f39, %f39;
	fma.rn.f32 	%f41, %f36, %f36, %f40;
	sqrt.rn.f32 	%f42, %f41;
	mul.f32 	%f43, %f42, %f41;
	ld.shared.f32 	%f44, [%r3+32];
	mul.f32 	%f45, %f1, %f44;
	ld.global.f32 	%f46, [%rd25+-4];
	mul.f32 	%f47, %f45, %f46;
	div.rn.f32 	%f48, %f47, %f43;
	mul.f32 	%f49, %f36, %f48;
	mul.f32 	%f50, %f39, %f48;
	div.rn.f32 	%f51, %f49, %f44;
	atom.shared.add.f32 	%f52, [%r3+16], %f51;
	ld.shared.f32 	%f53, [%r3+32];
	div.rn.f32 	%f54, %f50, %f53;
	atom.shared.add.f32 	%f55, [%r3+20], %f54;
	ld.shared.v2.f32 	{%f56, %f57}, [%r63+-40];
	ld.shared.f32 	%f58, [%r3];
	sub.f32 	%f59, %f56, %f58;
	ld.shared.f32 	%f60, [%r3+4];
	sub.f32 	%f61, %f57, %f60;
	mul.f32 	%f62, %f61, %f61;
	fma.rn.f32 	%f63, %f59, %f59, %f62;
	sqrt.rn.f32 	%f64, %f63;
	mul.f32 	%f65, %f64, %f63;
	ld.shared.f32 	%f66, [%r3+32];
	mul.f32 	%f67, %f1, %f66;
	ld.global.f32 	%f68, [%rd25];
	mul.f32 	%f69, %f67, %f68;
	div.rn.f32 	%f70, %f69, %f65;
	mul.f32 	%f71, %f59, %f70;
	mul.f32 	%f72, %f61, %f70;
	div.rn.f32 	%f73, %f71, %f66;
	atom.shared.add.f32 	%f74, [%r3+16], %f73;
	ld.shared.f32 	%f75, [%r3+32];
	div.rn.f32 	%f76, %f72, %f75;
	atom.shared.add.f32 	%f77, [%r3+20], %f76;
	ld.shared.f32 	%f78, [%r63+-4];
	ld.shared.f32 	%f79, [%r3];
	sub.f32 	%f80, %f78, %f79;
	ld.shared.f32 	%f81, [%r63];
	ld.shared.f32 	%f82, [%r3+4];
	sub.f32 	%f83, %f81, %f82;
	mul.f32 	%f84, %f83, %f83;
	fma.rn.f32 	%f85, %f80, %f80, %f84;
	sqrt.rn.f32 	%f86, %f85;
	mul.f32 	%f87, %f86, %f85;
	ld.shared.f32 	%f88, [%r3+32];
	mul.f32 	%f89, %f1, %f88;
	ld.global.f32 	%f90, [%rd25+4];
	mul.f32 	%f91, %f89, %f90;
	div.rn.f32 	%f92, %f91, %f87;
	mul.f32 	%f93, %f80, %f92;
	mul.f32 	%f94, %f83, %f92;
	div.rn.f32 	%f95, %f93, %f88;
	atom.shared.add.f32 	%f96, [%r3+16], %f95;
	ld.shared.f32 	%f97, [%r3+32];
	div.rn.f32 	%f98, %f94, %f97;
	atom.shared.add.f32 	%f99, [%r3+20], %f98;
	add.s32 	%r64, %r64, 4;
	add.s32 	%r63, %r63, 144;
	add.s64 	%rd25, %rd25, 16;
	setp.ne.s32 	%p4, %r64, 0;
	@%p4 bra 	$L__BB0_4;
$L__BB0_5:
	setp.eq.s32 	%p5, %r5, 0;
	@%p5 bra 	$L__BB0_10;
	setp.eq.s32 	%p6, %r5, 1;
	@%p6 bra 	$L__BB0_8;
	mad.lo.s32 	%r47, %r69, 36, %r38;
	ld.shared.f32 	%f100, [%r47];
	ld.shared.f32 	%f101, [%r3];
	sub.f32 	%f102, %f100, %f101;
	ld.shared.f32 	%f103, [%r47+4];
	ld.shared.f32 	%f104, [%r3+4];
	sub.f32 	%f105, %f103, %f104;
	mul.f32 	%f106, %f105, %f105;
	fma.rn.f32 	%f107, %f102, %f102, %f106;
	sqrt.rn.f32 	%f108, %f107;
	mul.f32 	%f109, %f108, %f107;
	ld.shared.f32 	%f110, [%r3+32];
	mul.f32 	%f111, %f1, %f110;
	mul.wide.u32 	%rd13, %r69, 4;
	add.s64 	%rd14, %rd1, %rd13;
	ld.global.f32 	%f112, [%rd14];
	mul.f32 	%f113, %f111, %f112;
	div.rn.f32 	%f114, %f113, %f109;
	mul.f32 	%f115, %f102, %f114;
	mul.f32 	%f116, %f105, %f114;
	div.rn.f32 	%f117, %f115, %f110;
	atom.shared.add.f32 	%f118, [%r3+16], %f117;
	ld.shared.f32 	%f119, [%r3+32];
	div.rn.f32 	%f120, %f116, %f119;
	atom.shared.add.f32 	%f121, [%r3+20], %f120;
	ld.shared.f32 	%f122, [%r47+36];
	ld.shared.f32 	%f123, [%r3];
	sub.f32 	%f124, %f122, %f123;
	ld.shared.f32 	%f125, [%r47+40];
	ld.shared.f32 	%f126, [%r3+4];
	sub.f32 	%f127, %f125, %f126;
	mul.f32 	%f128, %f127, %f127;
	fma.rn.f32 	%f129, %f124, %f124, %f128;
	sqrt.rn.f32 	%f130, %f129;
	mul.f32 	%f131, %f130, %f129;
	ld.shared.f32 	%f132, [%r3+32];
	mul.f32 	%f133, %f1, %f132;
	ld.global.f32 	%f134, [%rd14+4];
	mul.f32 	%f135, %f133, %f134;
	div.rn.f32 	%f136, %f135, %f131;
	mul.f32 	%f137, %f124, %f136;
	mul.f32 	%f138, %f127, %f136;
	div.rn.f32 	%f139, %f137, %f132;
	atom.shared.add.f32 	%f140, [%r3+16], %f139;
	ld.shared.f32 	%f141, [%r3+32];
	div.rn.f32 	%f142, %f138, %f141;
	atom.shared.add.f32 	%f143, [%r3+20], %f142;
	add.s32 	%r69, %r69, 2;
$L__BB0_8:
	and.b32  	%r48, %r4, 1;
	setp.eq.b32 	%p7, %r48, 1;
	not.pred 	%p8, %p7;
	@%p8 bra 	$L__BB0_10;
	mad.lo.s32 	%r50, %r69, 36, %r38;
	ld.shared.f32 	%f144, [%r50];
	ld.shared.f32 	%f145, [%r3];
	sub.f32 	%f146, %f144, %f145;
	ld.shared.f32 	%f147, [%r50+4];
	ld.shared.f32 	%f148, [%r3+4];
	sub.f32 	%f149, %f147, %f148;
	mul.f32 	%f150, %f149, %f149;
	fma.rn.f32 	%f151, %f146, %f146, %f150;
	sqrt.rn.f32 	%f152, %f151;
	mul.f32 	%f153, %f152, %f151;
	ld.shared.f32 	%f154, [%r3+32];
	mul.f32 	%f155, %f1, %f154;
	mul.wide.u32 	%rd15, %r69, 4;
	add.s64 	%rd16, %rd1, %rd15;
	ld.global.f32 	%f156, [%rd16];
	mul.f32 	%f157, %f155, %f156;
	div.rn.f32 	%f158, %f157, %f153;
	mul.f32 	%f159, %f146, %f158;
	mul.f32 	%f160, %f149, %f158;
	div.rn.f32 	%f161, %f159, %f154;
	atom.shared.add.f32 	%f162, [%r3+16], %f161;
	ld.shared.f32 	%f163, [%r3+32];
	div.rn.f32 	%f164, %f160, %f163;
	atom.shared.add.f32 	%f165, [%r3+20], %f164;
	add.s32 	%r69, %r69, 1;
$L__BB0_10:
	setp.ge.s32 	%p9, %r69, %r34;
	@%p9 bra 	$L__BB0_14;
	setp.eq.s32 	%p10, %r69, %r2;
	@%p10 bra 	$L__BB0_13;
	mad.lo.s32 	%r52, %r69, 36, %r38;
	ld.shared.f32 	%f166, [%r52];
	ld.shared.f32 	%f167, [%r3];
	sub.f32 	%f168, %f166, %f167;
	ld.shared.f32 	%f169, [%r52+4];
	ld.shared.f32 	%f170, [%r3+4];
	sub.f32 	%f171, %f169, %f170;
	mul.f32 	%f172, %f171, %f171;
	fma.rn.f32 	%f173, %f168, %f168, %f172;
	sqrt.rn.f32 	%f174, %f173;
	mul.f32 	%f175, %f174, %f173;
	ld.shared.f32 	%f176, [%r3+32];
	mul.f32 	%f177, %f1, %f176;
	mul.wide.u32 	%rd17, %r69, 4;
	add.s64 	%rd18, %rd1, %rd17;
	ld.global.f32 	%f178, [%rd18];
	mul.f32 	%f179, %f177, %f178;
	div.rn.f32 	%f180, %f179, %f175;
	mul.f32 	%f181, %f168, %f180;
	mul.f32 	%f182, %f171, %f180;
	div.rn.f32 	%f183, %f181, %f176;
	atom.shared.add.f32 	%f184, [%r3+16], %f183;
	ld.shared.f32 	%f185, [%r3+32];
	div.rn.f32 	%f186, %f182, %f185;
	atom.shared.add.f32 	%f187, [%r3+20], %f186;
$L__BB0_13:
	add.s32 	%r69, %r69, 1;
$L__BB0_14:
	setp.ge.s32 	%p11, %r69, %r34;
	@%p11 bra 	$L__BB0_23;
	sub.s32 	%r21, %r34, %r69;
	and.b32  	%r22, %r21, 3;
	sub.s32 	%r53, %r69, %r34;
	setp.gt.u32 	%p12, %r53, -4;
	@%p12 bra 	$L__BB0_18;
	and.b32  	%r54, %r21, -4;
	neg.s32 	%r72, %r54;
	mad.lo.s32 	%r56, %r69, 36, %r38;
	add.s32 	%r71, %r56, 72;
	mul.wide.u32 	%rd19, %r69, 4;
	add.s64 	%rd20, %rd19, %rd1;
	add.s64 	%rd26, %rd20, 8;
$L__BB0_17:
	.pragma "nounroll";
	ld.shared.f32 	%f188, [%r71+-72];
	ld.shared.f32 	%f189, [%r3];
	sub.f32 	%f190, %f188, %f189;
	ld.shared.f32 	%f191, [%r71+-68];
	ld.shared.f32 	%f192, [%r3+4];
	sub.f32 	%f193, %f191, %f192;
	mul.f32 	%f194, %f193, %f193;
	fma.rn.f32 	%f195, %f190, %f190, %f194;
	sqrt.rn.f32 	%f196, %f195;
	mul.f32 	%f197, %f196, %f195;
	ld.shared.f32 	%f198, [%r3+32];
	mul.f32 	%f199, %f1, %f198;
	ld.global.f32 	%f200, [%rd26+-8];
	mul.f32 	%f201, %f199, %f200;
	div.rn.f32 	%f202, %f201, %f197;
	mul.f32 	%f203, %f190, %f202;
	mul.f32 	%f204, %f193, %f202;
	div.rn.f32 	%f205, %f203, %f198;
	atom.shared.add.f32 	%f206, [%r3+16], %f205;
	ld.shared.f32 	%f207, [%r3+32];
	div.rn.f32 	%f208, %f204, %f207;
	atom.shared.add.f32 	%f209, [%r3+20], %f208;
	ld.shared.f32 	%f210, [%r71+-36];
	ld.shared.f32 	%f211, [%r3];
	sub.f32 	%f212, %f210, %f211;
	ld.shared.f32 	%f213, [%r71+-32];
	ld.shared.f32 	%f214, [%r3+4];
	sub.f32 	%f215, %f213, %f214;
	mul.f32 	%f216, %f215, %f215;
	fma.rn.f32 	%f217, %f212, %f212, %f216;
	sqrt.rn.f32 	%f218, %f217;
	mul.f32 	%f219, %f218, %f217;
	ld.shared.f32 	%f220, [%r3+32];
	mul.f32 	%f221, %f1, %f220;
	ld.global.f32 	%f222, [%rd26+-4];
	mul.f32 	%f223, %f221, %f222;
	div.rn.f32 	%f224, %f223, %f219;
	mul.f32 	%f225, %f212, %f224;
	mul.f32 	%f226, %f215, %f224;
	div.rn.f32 	%f227, %f225, %f220;
	atom.shared.add.f32 	%f228, [%r3+16], %f227;
	ld.shared.f32 	%f229, [%r3+32];
	div.rn.f32 	%f230, %f226, %f229;
	atom.shared.add.f32 	%f231, [%r3+20], %f230;
	ld.shared.f32 	%f232, [%r71];
	ld.shared.f32 	%f233, [%r3];
	sub.f32 	%f234, %f232, %f233;
	ld.shared.f32 	%f235, [%r71+4];
	ld.shared.f32 	%f236, [%r3+4];
	sub.f32 	%f237, %f235, %f236;
	mul.f32 	%f238, %f237, %f237;
	fma.rn.f32 	%f239, %f234, %f234, %f238;
	sqrt.rn.f32 	%f240, %f239;
	mul.f32 	%f241, %f240, %f239;
	ld.shared.f32 	%f242, [%r3+32];
	mul.f32 	%f243, %f1, %f242;
	ld.global.f32 	%f244, [%rd26];
	mul.f32 	%f245, %f243, %f244;
	div.rn.f32 	%f246, %f245, %f241;
	mul.f32 	%f247, %f234, %f246;
	mul.f32 	%f248, %f237, %f246;
	div.rn.f32 	%f249, %f247, %f242;
	atom.shared.add.f32 	%f250, [%r3+16], %f249;
	ld.shared.f32 	%f251, [%r3+32];
	div.rn.f32 	%f252, %f248, %f251;
	atom.shared.add.f32 	%f253, [%r3+20], %f252;
	ld.shared.f32 	%f254, [%r71+36];
	ld.shared.f32 	%f255, [%r3];
	sub.f32 	%f256, %f254, %f255;
	ld.shared.f32 	%f257, [%r71+40];
	ld.shared.f32 	%f258, [%r3+4];
	sub.f32 	%f259, %f257, %f258;
	mul.f32 	%f260, %f259, %f259;
	fma.rn.f32 	%f261, %f256, %f256, %f260;
	sqrt.rn.f32 	%f262, %f261;
	mul.f32 	%f263, %f262, %f261;
	ld.shared.f32 	%f264, [%r3+32];
	mul.f32 	%f265, %f1, %f264;
	ld.global.f32 	%f266, [%rd26+4];
	mul.f32 	%f267, %f265, %f266;
	div.rn.f32 	%f268, %f267, %f263;
	mul.f32 	%f269, %f256, %f268;
	mul.f32 	%f270, %f259, %f268;
	div.rn.f32 	%f271, %f269, %f264;
	atom.shared.add.f32 	%f272, [%r3+16], %f271;
	ld.shared.f32 	%f273, [%r3+32];
	div.rn.f32 	%f274, %f270, %f273;
	atom.shared.add.f32 	%f275, [%r3+20], %f274;
	add.s32 	%r69, %r69, 4;
	add.s32 	%r72, %r72, 4;
	add.s32 	%r71, %r71, 144;
	add.s64 	%rd26, %rd26, 16;
	setp.ne.s32 	%p13, %r72, 0;
	@%p13 bra 	$L__BB0_17;
$L__BB0_18:
	setp.eq.s32 	%p14, %r22, 0;
	@%p14 bra 	$L__BB0_23;
	setp.eq.s32 	%p15, %r22, 1;
	@%p15 bra 	$L__BB0_21;
	mad.lo.s32 	%r58, %r69, 36, %r38;
	ld.shared.f32 	%f276, [%r58];
	ld.shared.f32 	%f277, [%r3];
	sub.f32 	%f278, %f276, %f277;
	ld.shared.f32 	%f279, [%r58+4];
	ld.shared.f32 	%f280, [%r3+4];
	sub.f32 	%f281, %f279, %f280;
	mul.f32 	%f282, %f281, %f281;
	fma.rn.f32 	%f283, %f278, %f278, %f282;
	sqrt.rn.f32 	%f284, %f283;
	mul.f32 	%f285, %f284, %f283;
	ld.shared.f32 	%f286, [%r3+32];
	mul.f32 	%f287, %f1, %f286;
	mul.wide.u32 	%rd21, %r69, 4;
	add.s64 	%rd22, %rd1, %rd21;
	ld.global.f32 	%f288, [%rd22];
	mul.f32 	%f289, %f287, %f288;
	div.rn.f32 	%f290, %f289, %f285;
	mul.f32 	%f291, %f278, %f290;
	mul.f32 	%f292, %f281, %f290;
	div.rn.f32 	%f293, %f291, %f286;
	atom.shared.add.f32 	%f294, [%r3+16], %f293;
	ld.shared.f32 	%f295, [%r3+32];
	div.rn.f32 	%f296, %f292, %f295;
	atom.shared.add.f32 	%f297, [%r3+20], %f296;
	ld.shared.f32 	%f298, [%r58+36];
	ld.shared.f32 	%f299, [%r3];
	sub.f32 	%f300, %f298, %f299;
	ld.shared.f32 	%f301, [%r58+40];
	ld.shared.f32 	%f302, [%r3+4];
	sub.f32 	%f303, %f301, %f302;
	mul.f32 	%f304, %f303, %f303;
	fma.rn.f32 	%f305, %f300, %f300, %f304;
	sqrt.rn.f32 	%f306, %f305;
	mul.f32 	%f307, %f306, %f305;
	ld.shared.f32 	%f308, [%r3+32];
	mul.f32 	%f309, %f1, %f308;
	ld.global.f32 	%f310, [%rd22+4];
	mul.f32 	%f311, %f309, %f310;
	div.rn.f32 	%f312, %f311, %f307;
	mul.f32 	%f313, %f300, %f312;
	mul.f32 	%f314, %f303, %f312;
	div.rn.f32 	%f315, %f313, %f308;
	atom.shared.add.f32 	%f316, [%r3+16], %f315;
	ld.shared.f32 	%f317, [%r3+32];
	div.rn.f32 	%f318, %f314, %f317;
	atom.shared.add.f32 	%f319, [%r3+20], %f318;
	add.s32 	%r69, %r69, 2;
$L__BB0_21:
	and.b32  	%r59, %r21, 1;
	setp.eq.b32 	%p16, %r59, 1;
	not.pred 	%p17, %p16;
	@%p17 bra 	$L__BB0_23;
	mad.lo.s32 	%r61, %r69, 36, %r38;
	ld.shared.f32 	%f320, [%r61];
	ld.shared.f32 	%f321, [%r3];
	sub.f32 	%f322, %f320, %f321;
	ld.shared.f32 	%f323, [%r61+4];
	ld.shared.f32 	%f324, [%r3+4];
	sub.f32 	%f325, %f323, %f324;
	mul.f32 	%f326, %f325, %f325;
	fma.rn.f32 	%f327, %f322, %f322, %f326;
	sqrt.rn.f32 	%f328, %f327;
	mul.f32 	%f329, %f328, %f327;
	ld.shared.f32 	%f330, [%r3+32];
	mul.f32 	%f331, %f1, %f330;
	mul.wide.u32 	%rd23, %r69, 4;
	add.s64 	%rd24, %rd1, %rd23;
	ld.global.f32 	%f332, [%rd24];
	mul.f32 	%f333, %f331, %f332;
	div.rn.f32 	%f334, %f333, %f329;
	mul.f32 	%f335, %f322, %f334;
	mul.f32 	%f336, %f325, %f334;
	div.rn.f32 	%f337, %f335, %f330;
	atom.shared.add.f32 	%f338, [%r3+16], %f337;
	ld.shared.f32 	%f339, [%r3+32];
	div.rn.f32 	%f340, %f336, %f339;
	atom.shared.add.f32 	%f341, [%r3+20], %f340;
$L__BB0_23:
	ld.global.f32 	%f342, [%rd2+8];
	mul.f32 	%f343, %f2, %f342;
	cvt.f64.f32 	%fd1, %f343;
	ld.global.f32 	%f344, [%rd2+16];
	cvt.f64.f32 	%fd2, %f344;
	mul.f64 	%fd3, %fd2, 0d3FE0000000000000;
	cvt.f64.f32 	%fd4, %f2;
	mul.f64 	%fd5, %fd3, %fd4;
	fma.rn.f64 	%fd6, %fd5, %fd4, %fd1;
	ld.global.f32 	%f345, [%rd2];
	cvt.f64.f32 	%fd7, %f345;
	add.f64 	%fd8, %fd6, %fd7;
	cvt.rn.f32.f64 	%f346, %fd8;
	st.global.f32 	[%rd2], %f346;
	ld.global.f32 	%f347, [%rd2+12];
	mul.f32 	%f348, %f2, %f347;
	cvt.f64.f32 	%fd9, %f348;
	ld.global.f32 	%f349, [%rd2+20];
	cvt.f64.f32 	%fd10, %f349;
	mul.f64 	%fd11, %fd10, 0d3FE0000000000000;
	mul.f64 	%fd12, %fd11, %fd4;
	fma.rn.f64 	%fd13, %fd12, %fd4, %fd9;
	ld.global.f32 	%f350, [%rd2+4];
	cvt.f64.f32 	%fd14, %f350;
	add.f64 	%fd15, %fd13, %fd14;
	cvt.rn.f32.f64 	%f351, %fd15;
	st.global.f32 	[%rd2+4], %f351;
	ld.global.f32 	%f352, [%rd2+24];
	add.f32 	%f353, %f344, %f352;
	cvt.f64.f32 	%fd16, %f353;
	mul.f64 	%fd17, %fd16, 0d3FE0000000000000;
	cvt.f64.f32 	%fd18, %f342;
	fma.rn.f64 	%fd19, %fd17, %fd4, %fd18;
	cvt.rn.f32.f64 	%f354, %fd19;
	st.global.f32 	[%rd2+8], %f354;
	ld.global.f32 	%f355, [%rd2+28];
	add.f32 	%f356, %f349, %f355;
	cvt.f64.f32 	%fd20, %f356;
	mul.f64 	%fd21, %fd20, 0d3FE0000000000000;
	cvt.f64.f32 	%fd22, %f347;
	fma.rn.f64 	%fd23, %fd21, %fd4, %fd22;
	cvt.rn.f32.f64 	%f357, %fd23;
	st.global.f32 	[%rd2+12], %f357;
	st.global.f32 	[%rd2+24], %f344;
	st.global.f32 	[%rd2+28], %f349;
	mov.b32 	%r62, 0;
	st.global.u32 	[%rd2+16], %r62;
	st.global.u32 	[%rd2+20], %r62;
$L__BB0_24:
	ret;

}


// ===== COMPILED SASS (sm_100) =====

	.target	sm_100

	.elftype	@"ET_EXEC"


//--------------------- .note.nv.tkinfo           --------------------------
	.section	.note.nv.tkinfo,"",@"SHT_NOTE"
	.sectionflags	@"SHF_NOTE_NV_TKINFO"
	.tkinfo
        /*0018*/ 	.word	0x00000002
        /*0030*/ 	.string	""
        /*0030*/ 	.string	"ptxas"
        /*0030*/ 	.string	"Cuda compilation tools, release 13.0, V13.0.88"
        /*0030*/ 	.string	"Build cuda_13.0.r13.0/compiler.36424714_0"
        /*0030*/ 	.string	"-arch sm_100 -m 64 "



//--------------------- .note.nv.cuinfo           --------------------------
	.section	.note.nv.cuinfo,"",@"SHT_NOTE"
	.sectionflags	@"SHF_NOTE_NV_CUINFO"
        /*0018*/ 	.short	0x0002
        /*001a*/ 	.short	0x0064
        /*001c*/ 	.short	0x0082
	.zero		2


//--------------------- .nv.info                  --------------------------
	.section	.nv.info,"",@"SHT_CUDA_INFO"
	.align	4


	//----- nvinfo : EIATTR_REGCOUNT
	.align		4
        /*0000*/ 	.byte	0x04, 0x2f
        /*0002*/ 	.short	(.L_1 - .L_0)
	.align		4
.L_0:
        /*0004*/ 	.word	index@(_Z30simulate_particles_cuda_kernelP8ParticlePKfffi)
        /*0008*/ 	.word	0x0000001c


	//----- nvinfo : EIATTR_FRAME_SIZE
	.align		4
.L_1:
        /*000c*/ 	.byte	0x04, 0x11
        /*000e*/ 	.short	(.L_3 - .L_2)
	.align		4
.L_2:
        /*0010*/ 	.word	index@($__internal_1_$__cuda_sm3x_div_rn_noftz_f32_slowpath)
        /*0014*/ 	.word	0x00000000


	//----- nvinfo : EIATTR_FRAME_SIZE
	.align		4
.L_3:
        /*0018*/ 	.byte	0x04, 0x11
        /*001a*/ 	.short	(.L_5 - .L_4)
	.align		4
.L_4:
        /*001c*/ 	.word	index@($__internal_0_$__cuda_sm20_sqrt_rn_f32_slowpath)
        /*0020*/ 	.word	0x00000000


	//----- nvinfo : EIATTR_FRAME_SIZE
	.align		4
.L_5:
        /*0024*/ 	.byte	0x04, 0x11
        /*0026*/ 	.short	(.L_7 - .L_6)
	.align		4
.L_6:
        /*0028*/ 	.word	index@(_Z30simulate_particles_cuda_kernelP8ParticlePKfffi)
        /*002c*/ 	.word	0x00000000


	//----- nvinfo : EIATTR_MIN_STACK_SIZE
	.align		4
.L_7:
        /*0030*/ 	.byte	0x04, 0x12
        /*0032*/ 	.short	(.L_9 - .L_8)
	.align		4
.L_8:
        /*0034*/ 	.word	index@(_Z30simulate_particles_cuda_kernelP8ParticlePKfffi)
        /*0038*/ 	.word	0x00000000
.L_9:


//--------------------- .nv.compat                --------------------------
	.section	.nv.compat,"",@"SHT_CUDA_COMPAT_INFO"
	.align	4
        /*0000*/ 	.byte	0x02, 0x09, 0x00, 0x00, 0x02, 0x02, 0x01, 0x00, 0x02, 0x05, 0x05, 0x00, 0x03, 0x07, 0x01, 0x01
        /*0010*/ 	.byte	0x02, 0x03, 0x00, 0x00, 0x02, 0x06, 0x01, 0x00, 0x04, 0x0b, 0x08, 0x00, 0x01, 0x00, 0x00, 0x00
        /*0020*/ 	.byte	0x00, 0x00, 0x00, 0x00


//--------------------- .nv.info._Z30simulate_particles_cuda_kernelP8ParticlePKfffi --------------------------
	.section	.nv.info._Z30simulate_particles_cuda_kernelP8ParticlePKfffi,"",@"SHT_CUDA_INFO"
	.sectionflags	@""
	.align	4


	//----- nvinfo : EIATTR_CUDA_API_VERSION
	.align		4
        /*0000*/ 	.byte	0x04, 0x37
        /*0002*/ 	.short	(.L_11 - .L_10)
.L_10:
        /*0004*/ 	.word	0x00000082


	//----- nvinfo : EIATTR_KPARAM_INFO
	.align		4
.L_11:
        /*0008*/ 	.byte	0x04, 0x17
        /*000a*/ 	.short	(.L_13 - .L_12)
.L_12:
        /*000c*/ 	.word	0x00000000
        /*0010*/ 	.short	0x0004
        /*0012*/ 	.short	0x0018
        /*0014*/ 	.byte	0x00, 0xf0, 0x11, 0x00


	//----- nvinfo : EIATTR_KPARAM_INFO
	.align		4
.L_13:
        /*0018*/ 	.byte	0x04, 0x17
        /*001a*/ 	.short	(.L_15 - .L_14)
.L_14:
        /*001c*/ 	.word	0x00000000
        /*0020*/ 	.short	0x0003
        /*0022*/ 	.short	0x0014
        /*0024*/ 	.byte	0x00, 0xf0, 0x11, 0x00


	//----- nvinfo : EIATTR_KPARAM_INFO
	.align		4
.L_15:
        /*0028*/ 	.byte	0x04, 0x17
        /*002a*/ 	.short	(.L_17 - .L_16)
.L_16:
        /*002c*/ 	.word	0x00000000
        /*0030*/ 	.short	0x0002
        /*0032*/ 	.short	0x0010
        /*0034*/ 	.byte	0x00, 0xf0, 0x11, 0x00


	//----- nvinfo : EIATTR_KPARAM_INFO
	.align		4
.L_17:
        /*0038*/ 	.byte	0x04, 0x17
        /*003a*/ 	.short	(.L_19 - .L_18)
.L_18:
        /*003c*/ 	.word	0x00000000
        /*0040*/ 	.short	0x0001
        /*0042*/ 	.short	0x0008
        /*0044*/ 	.byte	0x00, 0xf5, 0x21, 0x00


	//----- nvinfo : EIATTR_KPARAM_INFO
	.align		4
.L_19:
        /*0048*/ 	.byte	0x04, 0x17
        /*004a*/ 	.short	(.L_21 - .L_20)
.L_20:
        /*004c*/ 	.word	0x00000000
        /*0050*/ 	.short	0x0000
        /*0052*/ 	.short	0x0000
        /*0054*/ 	.byte	0x00, 0xf5, 0x21, 0x00


	//----- nvinfo : EIATTR_SPARSE_MMA_MASK
	.align		4
.L_21:
        /*0058*/ 	.byte	0x03, 0x50
        /*005a*/ 	.short	0x0000


	//----- nvinfo : EIATTR_MAXREG_COUNT
	.align		4
        /*005c*/ 	.byte	0x03, 0x1b
        /*005e*/ 	.short	0x00ff


	//----- nvinfo : EIATTR_NUM_BARRIERS
	.align		4
        /*0060*/ 	.byte	0x02, 0x4c
        /*0062*/ 	.byte	0x01
	.zero		1


	//----- nvinfo : EIATTR_MERCURY_ISA_VERSION
	.align		4
        /*0064*/ 	.byte	0x03, 0x5f
        /*0066*/ 	.short	0x0101


	//----- nvinfo : EIATTR_VRC_CTA_INIT_COUNT
	.align		4
        /*0068*/ 	.byte	0x02, 0x4a
	.zero		1
	.zero		1


	//----- nvinfo : EIATTR_EXIT_INSTR_OFFSETS
	.align		4
        /*006c*/ 	.byte	0x04, 0x1c
        /*006e*/ 	.short	(.L_23 - .L_22)


	//   ....[0]....
.L_22:
        /*0070*/ 	.word	0x00000070


	//   ....[1]....
        /*0074*/ 	.word	0x00005800


	//----- nvinfo : EIATTR_CRS_STACK_SIZE
	.align		4
.L_23:
        /*0078*/ 	.byte	0x04, 0x1e
        /*007a*/ 	.short	(.L_25 - .L_24)
.L_24:
        /*007c*/ 	.word	0x00000000


	//----- nvinfo : EIATTR_CBANK_PARAM_SIZE
	.align		4
.L_25:
        /*0080*/ 	.byte	0x03, 0x19
        /*0082*/ 	.short	0x001c


	//----- nvinfo : EIATTR_PARAM_CBANK
	.align		4
        /*0084*/ 	.byte	0x04, 0x0a
        /*0086*/ 	.short	(.L_27 - .L_26)
	.align		4
.L_26:
        /*0088*/ 	.word	index@(.nv.constant0._Z30simulate_particles_cuda_kernelP8ParticlePKfffi)
        /*008c*/ 	.short	0x0380
        /*008e*/ 	.short	0x001c


	//----- nvinfo : EIATTR_SW_WAR
	.align		4
.L_27:
        /*0090*/ 	.byte	0x04, 0x36
        /*0092*/ 	.short	(.L_29 - .L_28)
.L_28:
        /*0094*/ 	.word	0x00000008
.L_29:


//--------------------- .nv.callgraph             --------------------------
	.section	.nv.callgraph,"",@"SHT_CUDA_CALLGRAPH"
	.align	4
	.sectionentsize	8
	.align		4
        /*0000*/ 	.word	0x00000000
	.align		4
        /*0004*/ 	.word	0xffffffff
	.align		4
        /*0008*/ 	.word	0x00000000
	.align		4
        /*000c*/ 	.word	0xfffffffe
	.align		4
        /*0010*/ 	.word	0x00000000
	.align		4
        /*0014*/ 	.word	0xfffffffd
	.align		4
        /*0018*/ 	.word	0x00000000
	.align		4
        /*001c*/ 	.word	0xfffffffc


//--------------------- .text._Z30simulate_particles_cuda_kernelP8ParticlePKfffi --------------------------
	.section	.text._Z30simulate_particles_cuda_kernelP8ParticlePKfffi,"ax",@progbits
	.align	128
        .global         _Z30simulate_particles_cuda_kernelP8ParticlePKfffi
        .type           _Z30simulate_particles_cuda_kernelP8ParticlePKfffi,@function
        .size           _Z30simulate_particles_cuda_kernelP8ParticlePKfffi,(.L_x_223 - _Z30simulate_particles_cuda_kernelP8ParticlePKfffi)
        .other          _Z30simulate_particles_cuda_kernelP8ParticlePKfffi,@"STO_CUDA_ENTRY STV_DEFAULT"
_Z30simulate_particles_cuda_kernelP8ParticlePKfffi:
.text._Z30simulate_particles_cuda_kernelP8ParticlePKfffi:
[----:B------:R-:W-:Y:S01]  /*0000*/  LDC R1, c[0x0][0x37c] ;  /* 0x0000df00ff017b82 */ /* 0x000fe20000000800 */
[----:B------:R-:W0:Y:S07]  /*0010*/  S2R R7, SR_TID.X ;  /* 0x0000000000077919 */ /* 0x000e2e0000002100 */
[----:B------:R-:W0:Y:S01]  /*0020*/  S2UR UR4, SR_CTAID.X ;  /* 0x00000000000479c3 */ /* 0x000e220000002500 */
[----:B------:R-:W1:Y:S07]  /*0030*/  LDCU UR8, c[0x0][0x398] ;  /* 0x00007300ff0877ac */ /* 0x000e6e0008000800 */
[----:B------:R-:W0:Y:S02]  /*0040*/  LDC R3, c[0x0][0x360] ;  /* 0x0000d800ff037b82 */ /* 0x000e240000000800 */
[----:B0-----:R-:W-:-:S05]  /*0050*/  IMAD R3, R3, UR4, R7 ;  /* 0x0000000403037c24 */ /* 0x001fca000f8e0207 */
[----:B-1----:R-:W-:-:S13]  /*0060*/  ISETP.GE.AND P0, PT, R3, UR8, PT ;  /* 0x0000000803007c0c */ /* 0x002fda000bf06270 */
[----:B------:R-:W-:Y:S05]  /*0070*/  @P0 EXIT ;  /* 0x000000000000094d */ /* 0x000fea0003800000 */
[----:B------:R-:W0:Y:S01]  /*0080*/  LDC.64 R14, c[0x0][0x380] ;  /* 0x0000e000ff0e7b82 */ /* 0x000e220000000a00 */
[----:B------:R-:W1:Y:S01]  /*0090*/  LDCU.64 UR6, c[0x0][0x358] ;  /* 0x00006b00ff0677ac */ /* 0x000e620008000a00 */
[----:B0-----:R-:W-:-:S05]  /*00a0*/  IMAD.WIDE R14, R3, 0x24, R14 ;  /* 0x00000024030e7825 */ /* 0x001fca00078e020e */
[----:B-1----:R-:W2:Y:S04]  /*00b0*/  LDG.E R0, desc[UR6][R14.64] ;  /* 0x000000060e007981 */ /* 0x002ea8000c1e1900 */
[----:B------:R-:W3:Y:S04]  /*00c0*/  LDG.E R2, desc[UR6][R14.64+0x4] ;  /* 0x000004060e027981 */ /* 0x000ee8000c1e1900 */
[----:B------:R-:W4:Y:S04]  /*00d0*/  LDG.E R6, desc[UR6][R14.64+0x8] ;  /* 0x000008060e067981 */ /* 0x000f28000c1e1900 */
[----:B------:R-:W5:Y:S04]  /*00e0*/  LDG.E R8, desc[UR6][R14.64+0xc] ;  /* 0x00000c060e087981 */ /* 0x000f68000c1e1900 */
[----:B------:R-:W5:Y:S04]  /*00f0*/  LDG.E R10, desc[UR6][R14.64+0x10] ;  /* 0x000010060e0a7981 */ /* 0x000f68000c1e1900 */
[----:B------:R-:W5:Y:S04]  /*0100*/  LDG.E R12, desc[UR6][R14.64+0x14] ;  /* 0x000014060e0c7981 */ /* 0x000f68000c1e1900 */
[----:B------:R-:W5:Y:S04]  /*0110*/  LDG.E R16, desc[UR6][R14.64+0x18] ;  /* 0x000018060e107981 */ /* 0x000f68000c1e1900 */
[----:B------:R-:W5:Y:S04]  /*0120*/  LDG.E R18, desc[UR6][R14.64+0x1c] ;  /* 0x00001c060e127981 */ /* 0x000f68000c1e1900 */
[----:B------:R-:W5:Y:S01]  /*0130*/  LDG.E R20, desc[UR6][R14.64+0x20] ;  /* 0x000020060e147981 */ /* 0x000f62000c1e1900 */
[----:B------:R-:W-:Y:S01]  /*0140*/  MOV R4, 0x400 ;  /* 0x0000040000047802 */ /* 0x000fe20000000f00 */
[----:B------:R-:W-:Y:S01]  /*0150*/  BSSY B0, `(.L_x_0) ;  /* 0x0000275000007945 */ /* 0x000fe20003800000 */
[----:B------:R-:W-:Y:S01]  /*0160*/  ISETP.GE.AND P0, PT, R3, 0x1, PT ;  /* 0x000000010300780c */ /* 0x000fe20003f06270 */
[----:B------:R-:W0:Y:S02]  /*0170*/  S2R R5, SR_CgaCtaId ;  /* 0x0000000000057919 */ /* 0x000e240000008800 */
[----:B0-----:R-:W-:-:S05]  /*0180*/  LEA R4, R5, R4, 0x18 ;  /* 0x0000000405047211 */ /* 0x001fca00078ec0ff */
[----:B------:R-:W-:Y:S02]  /*0190*/  IMAD R5, R7, 0x24, R4 ;  /* 0x0000002407057824 */ /* 0x000fe400078e0204 */
[----:B------:R-:W-:-:S03]  /*01a0*/  HFMA2 R7, -RZ, RZ, 0, 0 ;  /* 0x00000000ff077431 */ /* 0x000fc600000001ff */
[----:B--2---:R0:W-:Y:S04]  /*01b0*/  STS [R5], R0 ;  /* 0x0000000005007388 */ /* 0x0041e80000000800 */
[----:B---3--:R0:W-:Y:S04]  /*01c0*/  STS [R5+0x4], R2 ;  /* 0x0000040205007388 */ /* 0x0081e80000000800 */
[----:B----4-:R0:W-:Y:S04]  /*01d0*/  STS [R5+0x8], R6 ;  /* 0x0000080605007388 */ /* 0x0101e80000000800 */
[----:B-----5:R0:W-:Y:S04]  /*01e0*/  STS [R5+0xc], R8 ;  /* 0x00000c0805007388 */ /* 0x0201e80000000800 */
[----:B------:R0:W-:Y:S04]  /*01f0*/  STS [R5+0x10], R10 ;  /* 0x0000100a05007388 */ /* 0x0001e80000000800 */
[----:B------:R0:W-:Y:S04]  /*0200*/  STS [R5+0x14], R12 ;  /* 0x0000140c05007388 */ /* 0x0001e80000000800 */
[----:B------:R0:W-:Y:S04]  /*0210*/  STS [R5+0x18], R16 ;  /* 0x0000181005007388 */ /* 0x0001e80000000800 */
[----:B------:R0:W-:Y:S04]  /*0220*/  STS [R5+0x1c], R18 ;  /* 0x00001c1205007388 */ /* 0x0001e80000000800 */
[----:B------:R0:W-:Y:S01]  /*0230*/  STS [R5+0x20], R20 ;  /* 0x0000201405007388 */ /* 0x0001e20000000800 */
[----:B------:R-:W-:Y:S06]  /*0240*/  BAR.SYNC.DEFER_BLOCKING 0x0 ;  /* 0x0000000000007b1d */ /* 0x000fec0000010000 */
[----:B------:R-:W-:Y:S05]  /*0250*/  @!P0 BRA `(.L_x_1) ;  /* 0x0000002400908947 */ /* 0x000fea0003800000 */
[----:B0-----:R-:W-:Y:S01]  /*0260*/  VIMNMX R6, PT, PT, R3, UR8, PT ;  /* 0x0000000803067c48 */ /* 0x001fe2000bfe0100 */
[----:B------:R-:W-:Y:S01]  /*0270*/  BSSY B1, `(.L_x_2) ;  /* 0x000015b000017945 */ /* 0x000fe20003800000 */
[----:B------:R-:W-:Y:S02]  /*0280*/  MOV R7, RZ ;  /* 0x000000ff00077202 */ /* 0x000fe40000000f00 */
[C---:B------:R-:W-:Y:S02]  /*0290*/  ISETP.GE.AND P0, PT, R6.reuse, 0x4, PT ;  /* 0x000000040600780c */ /* 0x040fe40003f06270 */
[----:B------:R-:W-:-:S04]  /*02a0*/  VIMNMX R6, PT, PT, R6, 0x1, !PT ;  /* 0x0000000106067848 */ /* 0x000fc80007fe0100 */
[----:B------:R-:W-:-:S07]  /*02b0*/  LOP3.LUT R8, R6, 0x3, RZ, 0xc0, !PT ;  /* 0x0000000306087812 */ /* 0x000fce00078ec0ff */
[----:B------:R-:W-:Y:S05]  /*02c0*/  @!P0 BRA `(.L_x_3) ;  /* 0x0000001400548947 */ /* 0x000fea0003800000 */
[----:B------:R-:W0:Y:S01]  /*02d0*/  LDCU.64 UR4, c[0x0][0x388] ;  /* 0x00007100ff0477ac */ /* 0x000e220008000a00 */
[----:B------:R-:W-:Y:S02]  /*02e0*/  LOP3.LUT R7, R6, 0x7ffffffc, RZ, 0xc0, !PT ;  /* 0x7ffffffc06077812 */ /* 0x000fe400078ec0ff */
[----:B------:R-:W-:Y:S02]  /*02f0*/  IADD3 R9, PT, PT, R4, 0x70, RZ ;  /* 0x0000007004097810 */ /* 0x000fe40007ffe0ff */
[----:B------:R-:W-:Y:S01]  /*0300*/  IADD3 R10, PT, PT, -R7, RZ, RZ ;  /* 0x000000ff070a7210 */ /* 0x000fe20007ffe1ff */
[----:B0-----:R-:W-:-:S04]  /*0310*/  UIADD3 UR4, UP0, UPT, UR4, 0x8, URZ ;  /* 0x0000000804047890 */ /* 0x001fc8000ff1e0ff */
[----:B------:R-:W-:Y:S02]  /*0320*/  UIADD3.X UR5, UPT, UPT, URZ, UR5, URZ, UP0, !UPT ;  /* 0x00000005ff057290 */ /* 0x000fe400087fe4ff */
[----:B------:R-:W-:-:S04]  /*0330*/  MOV R12, UR4 ;  /* 0x00000004000c7c02 */ /* 0x000fc80008000f00 */
[----:B------:R-:W-:-:S07]  /*0340*/  MOV R13, UR5 ;  /* 0x00000005000d7c02 */ /* 0x000fce0008000f00 */
.L_x_56:
[----:B------:R-:W-:Y:S01]  /*0350*/  LDS R0, [R5+0x4] ;  /* 0x0000040005007984 */ /* 0x000fe20000000800 */
[----:B------:R-:W-:Y:S01]  /*0360*/  IADD3 R10, PT, PT, R10, 0x4, RZ ;  /* 0x000000040a0a7810 */ /* 0x000fe20007ffe0ff */
[----:B------:R-:W-:Y:S05]  /*0370*/  YIELD ;  /* 0x0000000000007946 */ /* 0x000fea0003800000 */
[----:B------:R-:W0:Y:S01]  /*0380*/  LDS.64 R16, [R9+-0x70] ;  /* 0xffff900009107984 */ /* 0x000e220000000a00 */
[----:B------:R-:W-:Y:S01]  /*0390*/  BSSY.RECONVERGENT B2, `(.L_x_4) ;  /* 0x0000012000027945 */ /* 0x000fe20003800200 */
[----:B------:R-:W-:Y:S02]  /*03a0*/  ISETP.NE.AND P2, PT, R10, RZ, PT ;  /* 0x000000ff0a00720c */ /* 0x000fe40003f45270 */
[----:B------:R-:W1:Y:S01]  /*03b0*/  LDS R11, [R5] ;  /* 0x00000000050b7984 */ /* 0x000e620000000800 */
[----:B0-----:R-:W-:Y:S01]  /*03c0*/  FADD R17, R17, -R0 ;  /* 0x8000000011117221 */ /* 0x001fe20000000000 */
[----:B-1----:R-:W-:-:S03]  /*03d0*/  FADD R18, R16, -R11 ;  /* 0x8000000b10127221 */ /* 0x002fc60000000000 */
[----:B------:R-:W-:-:S04]  /*03e0*/  FMUL R11, R17, R17 ;  /* 0x00000011110b7220 */ /* 0x000fc80000400000 */
[----:B------:R-:W-:-:S04]  /*03f0*/  FFMA R2, R18, R18, R11 ;  /* 0x0000001212027223 */ /* 0x000fc8000000000b */
[----:B------:R0:W1:Y:S01]  /*0400*/  MUFU.RSQ R19, R2 ;  /* 0x0000000200137308 */ /* 0x0000620000001400 */
[----:B------:R-:W-:-:S04]  /*0410*/  IADD3 R0, PT, PT, R2, -0xd000000, RZ ;  /* 0xf300000002007810 */ /* 0x000fc80007ffe0ff */
[----:B------:R-:W-:-:S13]  /*0420*/  ISETP.GT.U32.AND P0, PT, R0, 0x727fffff, PT ;  /* 0x727fffff0000780c */ /* 0x000fda0003f04070 */
[----:B01----:R-:W-:Y:S05]  /*0430*/  @!P0 BRA `(.L_x_5) ;  /* 0x00000000000c8947 */ /* 0x003fea0003800000 */
[----:B------:R-:W-:-:S07]  /*0440*/  MOV R0, 0x460 ;  /* 0x0000046000007802 */ /* 0x000fce0000000f00 */
[----:B------:R-:W-:Y:S05]  /*0450*/  CALL.REL.NOINC `($__internal_0_$__cuda_sm20_sqrt_rn_f32_slowpath) ;  /* 0x0000005000ec7944 */ /* 0x000fea0003c00000 */
[----:B------:R-:W-:Y:S05]  /*0460*/  BRA `(.L_x_6) ;  /* 0x0000000000107947 */ /* 0x000fea0003800000 */
.L_x_5:
[----:B------:R-:W-:Y:S01]  /*0470*/  FMUL.FTZ R11, R2, R19 ;  /* 0x00000013020b7220 */ /* 0x000fe20000410000 */
[----:B------:R-:W-:-:S03]  /*0480*/  FMUL.FTZ R0, R19, 0.5 ;  /* 0x3f00000013007820 */ /* 0x000fc60000410000 */
[----:B------:R-:W-:-:S04]  /*0490*/  FFMA R16, -R11, R11, R2 ;  /* 0x0000000b0b107223 */ /* 0x000fc80000000102 */
[----:B------:R-:W-:-:S07]  /*04a0*/  FFMA R16, R16, R0, R11 ;  /* 0x0000000010107223 */ /* 0x000fce000000000b */
.L_x_6:
[----:B------:R-:W-:Y:S05]  /*04b0*/  BSYNC.RECONVERGENT B2 ;  /* 0x0000000000027941 */ /* 0x000fea0003800200 */
.L_x_4:
[----:B------:R-:W2:Y:S01]  /*04c0*/  LDG.E R0, desc[UR6][R12.64+-0x8] ;  /* 0xfffff8060c007981 */ /* 0x000ea2000c1e1900 */
[----:B------:R-:W0:Y:S01]  /*04d0*/  LDCU UR4, c[0x0][0x390] ;  /* 0x00007200ff0477ac */ /* 0x000e220008000800 */
[----:B------:R-:W-:Y:S01]  /*04e0*/  FMUL R16, R2, R16 ;  /* 0x0000001002107220 */ /* 0x000fe20000400000 */
[----:B------:R-:W-:Y:S01]  /*04f0*/  BSSY.RECONVERGENT B4, `(.L_x_7) ;  /* 0x000000f000047945 */ /* 0x000fe20003800200 */
[----:B------:R-:W0:Y:S02]  /*0500*/  LDS R19, [R5+0x20] ;  /* 0x0000200005137984 */ /* 0x000e240000000800 */
[----:B------:R-:W1:Y:S02]  /*0510*/  MUFU.RCP R2, R16 ;  /* 0x0000001000027308 */ /* 0x000e640000001000 */
[----:B-1----:R-:W-:-:S04]  /*0520*/  FFMA R11, -R16, R2, 1 ;  /* 0x3f800000100b7423 */ /* 0x002fc80000000102 */
[----:B------:R-:W-:Y:S01]  /*0530*/  FFMA R2, R2, R11, R2 ;  /* 0x0000000b02027223 */ /* 0x000fe20000000002 */
[----:B0-----:R-:W-:-:S04]  /*0540*/  FMUL R23, R19, UR4 ;  /* 0x0000000413177c20 */ /* 0x001fc80008400000 */
[----:B--2---:R-:W-:-:S04]  /*0550*/  FMUL R23, R23, R0 ;  /* 0x0000000017177220 */ /* 0x004fc80000400000 */
[----:B------:R-:W0:Y:S01]  /*0560*/  FCHK P0, R23, R16 ;  /* 0x0000001017007302 */ /* 0x000e220000000000 */
[----:B------:R-:W-:-:S04]  /*0570*/  FFMA R11, R23, R2, RZ ;  /* 0x00000002170b7223 */ /* 0x000fc800000000ff */
[----:B------:R-:W-:-:S04]  /*0580*/  FFMA R0, -R16, R11, R23 ;  /* 0x0000000b10007223 */ /* 0x000fc80000000117 */
[----:B------:R-:W-:Y:S01]  /*0590*/  FFMA R0, R2, R0, R11 ;  /* 0x0000000002007223 */ /* 0x000fe2000000000b */
[----:B0-----:R-:W-:Y:S06]  /*05a0*/  @!P0 BRA `(.L_x_8) ;  /* 0x00000000000c8947 */ /* 0x001fec0003800000 */
[----:B------:R-:W-:Y:S02]  /*05b0*/  MOV R0, R16 ;  /* 0x0000001000007202 */ /* 0x000fe40000000f00 */
[----:B------:R-:W-:-:S07]  /*05c0*/  MOV R2, 0x5e0 ;  /* 0x000005e000027802 */ /* 0x000fce0000000f00 */
[----:B------:R-:W-:Y:S05]  /*05d0*/  CALL.REL.NOINC `($__internal_1_$__cuda_sm3x_div_rn_noftz_f32_slowpath) ;  /* 0x0000005000e47944 */ /* 0x000fea0003c00000 */
.L_x_8:
[----:B------:R-:W-:Y:S05]  /*05e0*/  BSYNC.RECONVERGENT B4 ;  /* 0x0000000000047941 */ /* 0x000fea0003800200 */
.L_x_7:
[----:B------:R-:W0:Y:S01]  /*05f0*/  MUFU.RCP R2, R19 ;  /* 0x0000001300027308 */ /* 0x000e220000001000 */
[-C--:B------:R-:W-:Y:S01]  /*0600*/  FMUL R23, R18, R0.reuse ;  /* 0x0000000012177220 */ /* 0x080fe20000400000 */
[----:B------:R-:W-:Y:S01]  /*0610*/  BSSY.RECONVERGENT B4, `(.L_x_9) ;  /* 0x000000c000047945 */ /* 0x000fe20003800200 */
[----:B------:R-:W-:-:S05]  /*0620*/  FMUL R17, R17, R0 ;  /* 0x0000000011117220 */ /* 0x000fca0000400000 */
[----:B------:R-:W1:Y:S01]  /*0630*/  FCHK P0, R23, R19 ;  /* 0x0000001317007302 */ /* 0x000e620000000000 */
[----:B0-----:R-:W-:-:S04]  /*0640*/  FFMA R11, -R19, R2, 1 ;  /* 0x3f800000130b7423 */ /* 0x001fc80000000102 */
[----:B------:R-:W-:-:S04]  /*0650*/  FFMA R2, R2, R11, R2 ;  /* 0x0000000b02027223 */ /* 0x000fc80000000002 */
[----:B------:R-:W-:-:S04]  /*0660*/  FFMA R11, R23, R2, RZ ;  /* 0x00000002170b7223 */ /* 0x000fc800000000ff */
[----:B------:R-:W-:-:S04]  /*0670*/  FFMA R16, -R19, R11, R23 ;  /* 0x0000000b13107223 */ /* 0x000fc80000000117 */
[----:B------:R-:W-:Y:S01]  /*0680*/  FFMA R0, R2, R16, R11 ;  /* 0x0000001002007223 */ /* 0x000fe2000000000b */
[----:B-1----:R-:W-:Y:S06]  /*0690*/  @!P0 BRA `(.L_x_10) ;  /* 0x00000000000c8947 */ /* 0x002fec0003800000 */
[----:B------:R-:W-:Y:S02]  /*06a0*/  MOV R0, R19 ;  /* 0x0000001300007202 */ /* 0x000fe40000000f00 */
[----:B------:R-:W-:-:S07]  /*06b0*/  MOV R2, 0x6d0 ;  /* 0x000006d000027802 */ /* 0x000fce0000000f00 */
[----:B------:R-:W-:Y:S05]  /*06c0*/  CALL.REL.NOINC `($__internal_1_$__cuda_sm3x_div_rn_noftz_f32_slowpath) ;  /* 0x0000005000a87944 */ /* 0x000fea0003c00000 */
.L_x_10:
[----:B------:R-:W-:Y:S05]  /*06d0*/  BSYNC.RECONVERGENT B4 ;  /* 0x0000000000047941 */ /* 0x000fea0003800200 */
.L_x_9:
[----:B------:R-:W-:Y:S01]  /*06e0*/  BSSY.RECONVERGENT B2, `(.L_x_11) ;  /* 0x0000005000027945 */ /* 0x000fe20003800200 */
.L_x_12:
[----:B------:R-:W0:Y:S02]  /*06f0*/  LDS R18, [R5+0x10] ;  /* 0x0000100005127984 */ /* 0x000e240000000800 */
[----:B0-----:R-:W-:-:S05]  /*0700*/  FADD R19, R0, R18 ;  /* 0x0000001200137221 */ /* 0x001fca0000000000 */
[----:B------:R-:W0:Y:S02]  /*0710*/  ATOMS.CAST.SPIN P0, [R5+0x10], R18, R19 ;  /* 0x000010120500758d */ /* 0x000e240001800013 */
[----:B0-----:R-:W-:Y:S05]  /*0720*/  @!P0 BRA `(.L_x_12) ;  /* 0xfffffffc00f08947 */ /* 0x001fea000383ffff */
[----:B------:R-:W-:Y:S05]  /*0730*/  BSYNC.RECONVERGENT B2 ;  /* 0x0000000000027941 */ /* 0x000fea0003800200 */
.L_x_11:
[----:B------:R-:W0:Y:S01]  /*0740*/  LDS R0, [R5+0x20] ;  /* 0x0000200005007984 */ /* 0x000e220000000800 */
[----:B------:R-:W-:Y:S01]  /*0750*/  BSSY.RECONVERGENT B4, `(.L_x_13) ;  /* 0x000000d000047945 */ /* 0x000fe20003800200 */
[----:B0-----:R-:W0:Y:S08]  /*0760*/  MUFU.RCP R11, R0 ;  /* 0x00000000000b7308 */ /* 0x001e300000001000 */
        /* <DEDUP_REMOVED lines=10> */
[----:B------:R-:W-:-:S07]  /*0810*/  MOV R11, R0 ;  /* 0x00000000000b7202 */ /* 0x000fce0000000f00 */
.L_x_14:
[----:B------:R-:W-:Y:S05]  /*0820*/  BSYNC.RECONVERGENT B4 ;  /* 0x0000000000047941 */ /* 0x000fea0003800200 */
.L_x_13:
[----:B------:R-:W-:Y:S01]  /*0830*/  BSSY.RECONVERGENT B2, `(.L_x_15) ;  /* 0x0000005000027945 */ /* 0x000fe20003800200 */
.L_x_16:
[----:B------:R-:W0:Y:S02]  /*0840*/  LDS R16, [R5+0x14] ;  /* 0x0000140005107984 */ /* 0x000e240000000800 */
[----:B0-----:R-:W-:-:S05]  /*0850*/  FADD R17, R11, R16 ;  /* 0x000000100b117221 */ /* 0x001fca0000000000 */
[----:B------:R-:W0:Y:S02]  /*0860*/  ATOMS.CAST.SPIN P0, [R5+0x14], R16, R17 ;  /* 0x000014100500758d */ /* 0x000e240001800011 */
[----:B0-----:R-:W-:Y:S05]  /*0870*/  @!P0 BRA `(.L_x_16) ;  /* 0xfffffffc00f08947 */ /* 0x001fea000383ffff */
[----:B------:R-:W-:Y:S05]  /*0880*/  BSYNC.RECONVERGENT B2 ;  /* 0x0000000000027941 */ /* 0x000fea0003800200 */
.L_x_15:
[----:B------:R-:W-:Y:S01]  /*0890*/  LDS R0, [R9+-0x48] ;  /* 0xffffb80009007984 */ /* 0x000fe20000000800 */
[----:B------:R-:W-:Y:S03]  /*08a0*/  BSSY.RECONVERGENT B2, `(.L_x_17) ;  /* 0x0000013000027945 */ /* 0x000fe60003800200 */
[----:B------:R-:W0:Y:S04]  /*08b0*/  LDS R19, [R5+0x4] ;  /* 0x0000040005137984 */ /* 0x000e280000000800 */
[----:B------:R-:W-:Y:S04]  /*08c0*/  LDS R18, [R9+-0x4c] ;  /* 0xffffb40009127984 */ /* 0x000fe80000000800 */
[----:B------:R-:W1:Y:S01]  /*08d0*/  LDS R11, [R5] ;  /* 0x00000000050b7984 */ /* 0x000e620000000800 */
[----:B0-----:R-:W-:Y:S01]  /*08e0*/  FADD R19, -R19, R0 ;  /* 0x0000000013137221 */ /* 0x001fe20000000100 */
        /* <DEDUP_REMOVED lines=10> */
.L_x_18:
[----:B------:R-:W-:Y:S01]  /*0990*/  FMUL.FTZ R11, R2, R17 ;  /* 0x00000011020b7220 */ /* 0x000fe20000410000 */
[----:B------:R-:W-:-:S03]  /*09a0*/  FMUL.FTZ R0, R17, 0.5 ;  /* 0x3f00000011007820 */ /* 0x000fc60000410000 */
[----:B------:R-:W-:-:S04]  /*09b0*/  FFMA R16, -R11, R11, R2 ;  /* 0x0000000b0b107223 */ /* 0x000fc80000000102 */
[----:B------:R-:W-:-:S07]  /*09c0*/  FFMA R16, R16, R0, R11 ;  /* 0x0000000010107223 */ /* 0x000fce000000000b */
.L_x_19:
[----:B------:R-:W-:Y:S05]  /*09d0*/  BSYNC.RECONVERGENT B2 ;  /* 0x0000000000027941 */ /* 0x000fea0003800200 */
.L_x_17:
        /* <DEDUP_REMOVED lines=18> */
.L_x_21:
[----:B------:R-:W-:Y:S05]  /*0b00*/  BSYNC.RECONVERGENT B4 ;  /* 0x0000000000047941 */ /* 0x000fea0003800200 */
.L_x_20:
        /* <DEDUP_REMOVED lines=14> */
.L_x_23:
[----:B------:R-:W-:Y:S05]  /*0bf0*/  BSYNC.RECONVERGENT B4 ;  /* 0x0000000000047941 */ /* 0x000fea0003800200 */
.L_x_22:
[----:B------:R-:W-:Y:S01]  /*0c00*/  BSSY.RECONVERGENT B2, `(.L_x_24) ;  /* 0x0000005000027945 */ /* 0x000fe20003800200 */
.L_x_25:
[----:B------:R-:W0:Y:S02]  /*0c10*/  LDS R16, [R5+0x10] ;  /* 0x0000100005107984 */ /* 0x000e240000000800 */
[----:B0-----:R-:W-:-:S05]  /*0c20*/  FADD R17, R0, R16 ;  /* 0x0000001000117221 */ /* 0x001fca0000000000 */
[----:B------:R-:W0:Y:S02]  /*0c30*/  ATOMS.CAST.SPIN P0, [R5+0x10], R16, R17 ;  /* 0x000010100500758d */ /* 0x000e240001800011 */
[----:B0-----:R-:W-:Y:S05]  /*0c40*/  @!P0 BRA `(.L_x_25) ;  /* 0xfffffffc00f08947 */ /* 0x001fea000383ffff */
[----:B------:R-:W-:Y:S05]  /*0c50*/  BSYNC.RECONVERGENT B2 ;  /* 0x0000000000027941 */ /* 0x000fea0003800200 */
.L_x_24:
        /* <DEDUP_REMOVED lines=14> */
.L_x_27:
[----:B------:R-:W-:Y:S05]  /*0d40*/  BSYNC.RECONVERGENT B4 ;  /* 0x0000000000047941 */ /* 0x000fea0003800200 */
.L_x_26:
[----:B------:R-:W-:Y:S01]  /*0d50*/  BSSY.RECONVERGENT B2, `(.L_x_28) ;  /* 0x0000005000027945 */ /* 0x000fe20003800200 */
.L_x_29:
[----:B------:R-:W0:Y:S02]  /*0d60*/  LDS R16, [R5+0x14] ;  /* 0x0000140005107984 */ /* 0x000e240000000800 */
[----:B0-----:R-:W-:-:S05]  /*0d70*/  FADD R17, R11, R16 ;  /* 0x000000100b117221 */ /* 0x001fca0000000000 */
[----:B------:R-:W0:Y:S02]  /*0d80*/  ATOMS.CAST.SPIN P0, [R5+0x14], R16, R17 ;  /* 0x000014100500758d */ /* 0x000e240001800011 */
[----:B0-----:R-:W-:Y:S05]  /*0d90*/  @!P0 BRA `(.L_x_29) ;  /* 0xfffffffc00f08947 */ /* 0x001fea000383ffff */
[----:B------:R-:W-:Y:S05]  /*0da0*/  BSYNC.RECONVERGENT B2 ;  /* 0x0000000000027941 */ /* 0x000fea0003800200 */
.L_x_28:
[----:B------:R-:W-:Y:S01]  /*0db0*/  LDS R0, [R5+0x4] ;  /* 0x0000040005007984 */ /* 0x000fe20000000800 */
[----:B------:R-:W-:Y:S03]  /*0dc0*/  BSSY.RECONVERGENT B2, `(.L_x_30) ;  /* 0x0000012000027945 */ /* 0x000fe60003800200 */
[----:B------:R-:W0:Y:S04]  /*0dd0*/  LDS.64 R18, [R9+-0x28] ;  /* 0xffffd80009127984 */ /* 0x000e280000000a00 */
        /* <DEDUP_REMOVED lines=12> */
.L_x_31:
[----:B------:R-:W-:Y:S01]  /*0ea0*/  FMUL.FTZ R11, R2, R17 ;  /* 0x00000011020b7220 */ /* 0x000fe20000410000 */
[----:B------:R-:W-:-:S03]  /*0eb0*/  FMUL.FTZ R0, R17, 0.5 ;  /* 0x3f00000011007820 */ /* 0x000fc60000410000 */
[----:B------:R-:W-:-:S04]  /*0ec0*/  FFMA R16, -R11, R11, R2 ;  /* 0x0000000b0b107223 */ /* 0x000fc80000000102 */
[----:B------:R-:W-:-:S07]  /*0ed0*/  FFMA R16, R16, R0, R11 ;  /* 0x0000000010107223 */ /* 0x000fce000000000b */
.L_x_32:
[----:B------:R-:W-:Y:S05]  /*0ee0*/  BSYNC.RECONVERGENT B2 ;  /* 0x0000000000027941 */ /* 0x000fea0003800200 */
.L_x_30:
        /* <DEDUP_REMOVED lines=18> */
.L_x_34:
[----:B------:R-:W-:Y:S05]  /*1010*/  BSYNC.RECONVERGENT B4 ;  /* 0x0000000000047941 */ /* 0x000fea0003800200 */
.L_x_33:
        /* <DEDUP_REMOVED lines=14> */
.L_x_36:
[----:B------:R-:W-:Y:S05]  /*1100*/  BSYNC.RECONVERGENT B4 ;  /* 0x0000000000047941 */ /* 0x000fea0003800200 */
.L_x_35:
[----:B------:R-:W-:Y:S01]  /*1110*/  BSSY.RECONVERGENT B2, `(.L_x_37) ;  /* 0x0000005000027945 */ /* 0x000fe20003800200 */
.L_x_38:
[----:B------:R-:W0:Y:S02]  /*1120*/  LDS R16, [R5+0x10] ;  /* 0x0000100005107984 */ /* 0x000e240000000800 */
[----:B0-----:R-:W-:-:S05]  /*1130*/  FADD R17, R0, R16 ;  /* 0x0000001000117221 */ /* 0x001fca0000000000 */
[----:B------:R-:W0:Y:S02]  /*1140*/  ATOMS.CAST.SPIN P0, [R5+0x10], R16, R17 ;  /* 0x000010100500758d */ /* 0x000e240001800011 */
[----:B0-----:R-:W-:Y:S05]  /*1150*/  @!P0 BRA `(.L_x_38) ;  /* 0xfffffffc00f08947 */ /* 0x001fea000383ffff */
[----:B------:R-:W-:Y:S05]  /*1160*/  BSYNC.RECONVERGENT B2 ;  /* 0x0000000000027941 */ /* 0x000fea0003800200 */
.L_x_37:
        /* <DEDUP_REMOVED lines=14> */
.L_x_40:
[----:B------:R-:W-:Y:S05]  /*1250*/  BSYNC.RECONVERGENT B4 ;  /* 0x0000000000047941 */ /* 0x000fea0003800200 */
.L_x_39:
[----:B------:R-:W-:Y:S01]  /*1260*/  BSSY.RECONVERGENT B2, `(.L_x_41) ;  /* 0x0000005000027945 */ /* 0x000fe20003800200 */
.L_x_42:
[----:B------:R-:W0:Y:S02]  /*1270*/  LDS R16, [R5+0x14] ;  /* 0x0000140005107984 */ /* 0x000e240000000800 */
[----:B0-----:R-:W-:-:S05]  /*1280*/  FADD R17, R11, R16 ;  /* 0x000000100b117221 */ /* 0x001fca0000000000 */
[----:B------:R-:W0:Y:S02]  /*1290*/  ATOMS.CAST.SPIN P0, [R5+0x14], R16, R17 ;  /* 0x000014100500758d */ /* 0x000e240001800011 */
[----:B0-----:R-:W-:Y:S05]  /*12a0*/  @!P0 BRA `(.L_x_42) ;  /* 0xfffffffc00f08947 */ /* 0x001fea000383ffff */
[----:B------:R-:W-:Y:S05]  /*12b0*/  BSYNC.RECONVERGENT B2 ;  /* 0x0000000000027941 */ /* 0x000fea0003800200 */
.L_x_41:
[----:B------:R-:W-:Y:S01]  /*12c0*/  LDS R19, [R9] ;  /* 0x0000000009137984 */ /* 0x000fe20000000800 */
[----:B------:R-:W-:Y:S03]  /*12d0*/  BSSY.RECONVERGENT B2, `(.L_x_43) ;  /* 0x0000013000027945 */ /* 0x000fe60003800200 */
[----:B------:R-:W0:Y:S04]  /*12e0*/  LDS R0, [R5+0x4] ;  /* 0x0000040005007984 */ /* 0x000e280000000800 */
[----:B------:R-:W-:Y:S04]  /*12f0*/  LDS R18, [R9+-0x4] ;  /* 0xfffffc0009127984 */ /* 0x000fe80000000800 */
        /* <DEDUP_REMOVED lines=12> */
.L_x_44:
[----:B------:R-:W-:Y:S01]  /*13c0*/  FMUL.FTZ R11, R2, R17 ;  /* 0x00000011020b7220 */ /* 0x000fe20000410000 */
[----:B------:R-:W-:-:S03]  /*13d0*/  FMUL.FTZ R0, R17, 0.5 ;  /* 0x3f00000011007820 */ /* 0x000fc60000410000 */
[----:B------:R-:W-:-:S04]  /*13e0*/  FFMA R16, -R11, R11, R2 ;  /* 0x0000000b0b107223 */ /* 0x000fc80000000102 */
[----:B------:R-:W-:-:S07]  /*13f0*/  FFMA R16, R16, R0, R11 ;  /* 0x0000000010107223 */ /* 0x000fce000000000b */
.L_x_45:
[----:B------:R-:W-:Y:S05]  /*1400*/  BSYNC.RECONVERGENT B2 ;  /* 0x0000000000027941 */ /* 0x000fea0003800200 */
.L_x_43:
        /* <DEDUP_REMOVED lines=18> */
.L_x_47:
[----:B------:R-:W-:Y:S05]  /*1530*/  BSYNC.RECONVERGENT B4 ;  /* 0x0000000000047941 */ /* 0x000fea0003800200 */
.L_x_46:
        /* <DEDUP_REMOVED lines=14> */
.L_x_49:
[----:B------:R-:W-:Y:S05]  /*1620*/  BSYNC.RECONVERGENT B4 ;  /* 0x0000000000047941 */ /* 0x000fea0003800200 */
.L_x_48:
[----:B------:R-:W-:Y:S01]  /*1630*/  BSSY.RECONVERGENT B2, `(.L_x_50) ;  /* 0x0000005000027945 */ /* 0x000fe20003800200 */
.L_x_51:
[----:B------:R-:W0:Y:S02]  /*1640*/  LDS R16, [R5+0x10] ;  /* 0x0000100005107984 */ /* 0x000e240000000800 */
[----:B0-----:R-:W-:-:S05]  /*1650*/  FADD R17, R0, R16 ;  /* 0x0000001000117221 */ /* 0x001fca0000000000 */
[----:B------:R-:W0:Y:S02]  /*1660*/  ATOMS.CAST.SPIN P0, [R5+0x10], R16, R17 ;  /* 0x000010100500758d */ /* 0x000e240001800011 */
[----:B0-----:R-:W-:Y:S05]  /*1670*/  @!P0 BRA `(.L_x_51) ;  /* 0xfffffffc00f08947 */ /* 0x001fea000383ffff */
[----:B------:R-:W-:Y:S05]  /*1680*/  BSYNC.RECONVERGENT B2 ;  /* 0x0000000000027941 */ /* 0x000fea0003800200 */
.L_x_50:
        /* <DEDUP_REMOVED lines=14> */
.L_x_53:
[----:B------:R-:W-:Y:S05]  /*1770*/  BSYNC.RECONVERGENT B4 ;  /* 0x0000000000047941 */ /* 0x000fea0003800200 */
.L_x_52:
[----:B------:R-:W-:Y:S01]  /*1780*/  BSSY.RECONVERGENT B2, `(.L_x_54) ;  /* 0x0000005000027945 */ /* 0x000fe20003800200 */
.L_x_55:
[----:B------:R-:W0:Y:S02]  /*1790*/  LDS R16, [R5+0x14] ;  /* 0x0000140005107984 */ /* 0x000e240000000800 */
[----:B0-----:R-:W-:-:S05]  /*17a0*/  FADD R17, R11, R16 ;  /* 0x000000100b117221 */ /* 0x001fca0000000000 */
[----:B------:R-:W0:Y:S02]  /*17b0*/  ATOMS.CAST.SPIN P0, [R5+0x14], R16, R17 ;  /* 0x000014100500758d */ /* 0x000e240001800011 */
[----:B0-----:R-:W-:Y:S05]  /*17c0*/  @!P0 BRA `(.L_x_55) ;  /* 0xfffffffc00f08947 */ /* 0x001fea000383ffff */
[----:B------:R-:W-:Y:S05]  /*17d0*/  BSYNC.RECONVERGENT B2 ;  /* 0x0000000000027941 */ /* 0x000fea0003800200 */
.L_x_54:
[----:B------:R-:W-:Y:S02]  /*17e0*/  IADD3 R12, P0, PT, R12, 0x10, RZ ;  /* 0x000000100c0c7810 */ /* 0x000fe40007f1e0ff */
[----:B------:R-:W-:Y:S02]  /*17f0*/  IADD3 R9, PT, PT, R9, 0x90, RZ ;  /* 0x0000009009097810 */ /* 0x000fe40007ffe0ff */
[----:B------:R-:W-:Y:S01]  /*1800*/  IADD3.X R13, PT, PT, RZ, R13, RZ, P0, !PT ;  /* 0x0000000dff0d7210 */ /* 0x000fe200007fe4ff */
[----:B------:R-:W-:Y:S08]  /*1810*/  @P2 BRA `(.L_x_56) ;  /* 0xffffffe800cc2947 */ /* 0x000ff0000383ffff */
.L_x_3:
[----:B------:R-:W-:Y:S05]  /*1820*/  BSYNC B1 ;  /* 0x0000000000017941 */ /* 0x000fea0003800000 */
.L_x_2:
[----:B------:R-:W-:-:S13]  /*1830*/  ISETP.NE.AND P0, PT, R8, RZ, PT ;  /* 0x000000ff0800720c */ /* 0x000fda0003f05270 */
[----:B------:R-:W-:Y:S05]  /*1840*/  @!P0 BRA `(.L_x_1) ;  /* 0x0000001000148947 */ /* 0x000fea0003800000 */
[----:B------:R-:W-:Y:S01]  /*1850*/  ISETP.NE.AND P0, PT, R8, 0x1, PT ;  /* 0x000000010800780c */ /* 0x000fe20003f05270 */
[----:B------:R-:W-:-:S12]  /*1860*/  BSSY.RECONVERGENT B1, `(.L_x_57) ;  /* 0x00000aa000017945 */ /* 0x000fd80003800200 */
[----:B------:R-:W-:Y:S05]  /*1870*/  @!P0 BRA `(.L_x_58) ;  /* 0x0000000800a08947 */ /* 0x000fea0003800000 */
[----:B------:R-:W-:Y:S01]  /*1880*/  IMAD R10, R7, 0x24, R4 ;  /* 0x00000024070a7824 */ /* 0x000fe200078e0204 */
[----:B------:R-:W-:Y:S01]  /*1890*/  LDS R11, [R5+0x4] ;  /* 0x00000400050b7984 */ /* 0x000fe20000000800 */
[----:B------:R-:W-:Y:S03]  /*18a0*/  BSSY.RECONVERGENT B2, `(.L_x_59) ;  /* 0x0000013000027945 */ /* 0x000fe60003800200 */
[----:B------:R-:W0:Y:S04]  /*18b0*/  LDS R8, [R10+0x4] ;  /* 0x000004000a087984 */ /* 0x000e280000000800 */
[----:B------:R-:W-:Y:S04]  /*18c0*/  LDS R0, [R5] ;  /* 0x0000000005007984 */ /* 0x000fe80000000800 */
[----:B------:R-:W1:Y:S01]  /*18d0*/  LDS R9, [R10] ;  /* 0x000000000a097984 */ /* 0x000e620000000800 */
[----:B0-----:R-:W-:-:S04]  /*18e0*/  FADD R8, R8, -R11 ;  /* 0x8000000b08087221 */ /* 0x001fc80000000000 */
[----:B------:R-:W-:Y:S01]  /*18f0*/  FMUL R2, R8, R8 ;  /* 0x0000000808027220 */ /* 0x000fe20000400000 */
[----:B-1----:R-:W-:-:S04]  /*1900*/  FADD R9, R9, -R0 ;  /* 0x8000000009097221 */ /* 0x002fc80000000000 */
        /* <DEDUP_REMOVED lines=8> */
.L_x_60:
[----:B------:R-:W-:Y:S01]  /*1990*/  FMUL.FTZ R11, R2, R13 ;  /* 0x0000000d020b7220 */ /* 0x000fe20000410000 */
[----:B------:R-:W-:-:S03]  /*19a0*/  FMUL.FTZ R0, R13, 0.5 ;  /* 0x3f0000000d007820 */ /* 0x000fc60000410000 */
[----:B------:R-:W-:-:S04]  /*19b0*/  FFMA R16, -R11, R11, R2 ;  /* 0x0000000b0b107223 */ /* 0x000fc80000000102 */
[----:B------:R-:W-:-:S07]  /*19c0*/  FFMA R16, R16, R0, R11 ;  /* 0x0000000010107223 */ /* 0x000fce000000000b */
.L_x_61:
[----:B------:R-:W-:Y:S05]  /*19d0*/  BSYNC.RECONVERGENT B2 ;  /* 0x0000000000027941 */ /* 0x000fea0003800200 */
.L_x_59:
[----:B------:R-:W0:Y:S01]  /*19e0*/  LDC.64 R18, c[0x0][0x388] ;  /* 0x0000e200ff127b82 */ /* 0x000e220000000a00 */
[----:B------:R-:W1:Y:S01]  /*19f0*/  LDS R12, [R5+0x20] ;  /* 0x00002000050c7984 */ /* 0x000e620000000800 */
[----:B------:R-:W1:Y:S01]  /*1a00*/  LDCU UR4, c[0x0][0x390] ;  /* 0x00007200ff0477ac */ /* 0x000e620008000800 */
[----:B0-----:R-:W-:-:S05]  /*1a10*/  IMAD.WIDE.U32 R18, R7, 0x4, R18 ;  /* 0x0000000407127825 */ /* 0x001fca00078e0012 */
[----:B------:R-:W2:Y:S01]  /*1a20*/  LDG.E R0, desc[UR6][R18.64] ;  /* 0x0000000612007981 */ /* 0x000ea2000c1e1900 */
[----:B------:R-:W-:Y:S01]  /*1a30*/  FMUL R16, R2, R16 ;  /* 0x0000001002107220 */ /* 0x000fe20000400000 */
[----:B------:R-:W-:Y:S03]  /*1a40*/  BSSY.RECONVERGENT B4, `(.L_x_62) ;  /* 0x000000e000047945 */ /* 0x000fe60003800200 */
[----:B------:R-:W0:Y:S01]  /*1a50*/  MUFU.RCP R2, R16 ;  /* 0x0000001000027308 */ /* 0x000e220000001000 */
[----:B-1----:R-:W-:Y:S01]  /*1a60*/  FMUL R23, R12, UR4 ;  /* 0x000000040c177c20 */ /* 0x002fe20008400000 */
[----:B0-----:R-:W-:-:S04]  /*1a70*/  FFMA R11, -R16, R2, 1 ;  /* 0x3f800000100b7423 */ /* 0x001fc80000000102 */
[----:B------:R-:W-:Y:S01]  /*1a80*/  FFMA R2, R2, R11, R2 ;  /* 0x0000000b02027223 */ /* 0x000fe20000000002 */
        /* <DEDUP_REMOVED lines=9> */
.L_x_63:
[----:B------:R-:W-:Y:S05]  /*1b20*/  BSYNC.RECONVERGENT B4 ;  /* 0x0000000000047941 */ /* 0x000fea0003800200 */
.L_x_62:
        /* <DEDUP_REMOVED lines=14> */
.L_x_65:
[----:B------:R-:W-:Y:S05]  /*1c10*/  BSYNC.RECONVERGENT B4 ;  /* 0x0000000000047941 */ /* 0x000fea0003800200 */
.L_x_64:
[----:B------:R-:W-:Y:S01]  /*1c20*/  BSSY.RECONVERGENT B2, `(.L_x_66) ;  /* 0x0000005000027945 */ /* 0x000fe20003800200 */
.L_x_67:
[----:B------:R-:W0:Y:S02]  /*1c30*/  LDS R12, [R5+0x10] ;  /* 0x00001000050c7984 */ /* 0x000e240000000800 */
[----:B0-----:R-:W-:-:S05]  /*1c40*/  FADD R13, R0, R12 ;  /* 0x0000000c000d7221 */ /* 0x001fca0000000000 */
[----:B------:R-:W0:Y:S02]  /*1c50*/  ATOMS.CAST.SPIN P0, [R5+0x10], R12, R13 ;  /* 0x0000100c0500758d */ /* 0x000e24000180000d */
[----:B0-----:R-:W-:Y:S05]  /*1c60*/  @!P0 BRA `(.L_x_67) ;  /* 0xfffffffc00f08947 */ /* 0x001fea000383ffff */
[----:B------:R-:W-:Y:S05]  /*1c70*/  BSYNC.RECONVERGENT B2 ;  /* 0x0000000000027941 */ /* 0x000fea0003800200 */
.L_x_66:
        /* <DEDUP_REMOVED lines=14> */
.L_x_69:
[----:B------:R-:W-:Y:S05]  /*1d60*/  BSYNC.RECONVERGENT B4 ;  /* 0x0000000000047941 */ /* 0x000fea0003800200 */
.L_x_68:
[----:B------:R-:W-:Y:S01]  /*1d70*/  BSSY.RECONVERGENT B2, `(.L_x_70) ;  /* 0x0000005000027945 */ /* 0x000fe20003800200 */
.L_x_71:
[----:B------:R-:W0:Y:S02]  /*1d80*/  LDS R12, [R5+0x14] ;  /* 0x00001400050c7984 */ /* 0x000e240000000800 */
[----:B0-----:R-:W-:-:S05]  /*1d90*/  FADD R13, R9, R12 ;  /* 0x0000000c090d7221 */ /* 0x001fca0000000000 */
[----:B------:R-:W0:Y:S02]  /*1da0*/  ATOMS.CAST.SPIN P0, [R5+0x14], R12, R13 ;  /* 0x0000140c0500758d */ /* 0x000e24000180000d */
[----:B0-----:R-:W-:Y:S05]  /*1db0*/  @!P0 BRA `(.L_x_71) ;  /* 0xfffffffc00f08947 */ /* 0x001fea000383ffff */
[----:B------:R-:W-:Y:S05]  /*1dc0*/  BSYNC.RECONVERGENT B2 ;  /* 0x0000000000027941 */ /* 0x000fea0003800200 */
.L_x_70:
[----:B------:R-:W-:Y:S01]  /*1dd0*/  LDS R8, [R10+0x28] ;  /* 0x000028000a087984 */ /* 0x000fe20000000800 */
[----:B------:R-:W-:Y:S03]  /*1de0*/  BSSY.RECONVERGENT B2, `(.L_x_72) ;  /* 0x0000013000027945 */ /* 0x000fe60003800200 */
[----:B------:R-:W0:Y:S04]  /*1df0*/  LDS R11, [R5+0x4] ;  /* 0x00000400050b7984 */ /* 0x000e280000000800 */
[----:B------:R-:W-:Y:S04]  /*1e00*/  LDS R9, [R10+0x24] ;  /* 0x000024000a097984 */ /* 0x000fe80000000800 */
        /* <DEDUP_REMOVED lines=12> */
.L_x_73:
[----:B------:R-:W-:Y:S01]  /*1ed0*/  FMUL.FTZ R11, R2, R13 ;  /* 0x0000000d020b7220 */ /* 0x000fe20000410000 */
[----:B------:R-:W-:-:S03]  /*1ee0*/  FMUL.FTZ R0, R13, 0.5 ;  /* 0x3f0000000d007820 */ /* 0x000fc60000410000 */
[----:B------:R-:W-:-:S04]  /*1ef0*/  FFMA R16, -R11, R11, R2 ;  /* 0x0000000b0b107223 */ /* 0x000fc80000000102 */
[----:B------:R-:W-:-:S07]  /*1f00*/  FFMA R16, R16, R0, R11 ;  /* 0x0000000010107223 */ /* 0x000fce000000000b */
.L_x_74:
[----:B------:R-:W-:Y:S05]  /*1f10*/  BSYNC.RECONVERGENT B2 ;  /* 0x0000000000027941 */ /* 0x000fea0003800200 */
.L_x_72:
        /* <DEDUP_REMOVED lines=18> */
.L_x_76:
[----:B------:R-:W-:Y:S05]  /*2040*/  BSYNC.RECONVERGENT B4 ;  /* 0x0000000000047941 */ /* 0x000fea0003800200 */
.L_x_75:
        /* <DEDUP_REMOVED lines=14> */
.L_x_78:
[----:B------:R-:W-:Y:S05]  /*2130*/  BSYNC.RECONVERGENT B4 ;  /* 0x0000000000047941 */ /* 0x000fea0003800200 */
.L_x_77:
[----:B------:R-:W-:Y:S01]  /*2140*/  BSSY.RECONVERGENT B2, `(.L_x_79) ;  /* 0x0000005000027945 */ /* 0x000fe20003800200 */
.L_x_80:
[----:B------:R-:W0:Y:S02]  /*2150*/  LDS R10, [R5+0x10] ;  /* 0x00001000050a7984 */ /* 0x000e240000000800 */
[----:B0-----:R-:W-:-:S05]  /*2160*/  FADD R11, R0, R10 ;  /* 0x0000000a000b7221 */ /* 0x001fca0000000000 */
[----:B------:R-:W0:Y:S02]  /*2170*/  ATOMS.CAST.SPIN P0, [R5+0x10], R10, R11 ;  /* 0x0000100a0500758d */ /* 0x000e24000180000b */
[----:B0-----:R-:W-:Y:S05]  /*2180*/  @!P0 BRA `(.L_x_80) ;  /* 0xfffffffc00f08947 */ /* 0x001fea000383ffff */
[----:B------:R-:W-:Y:S05]  /*2190*/  BSYNC.RECONVERGENT B2 ;  /* 0x0000000000027941 */ /* 0x000fea0003800200 */
.L_x_79:
        /* <DEDUP_REMOVED lines=14> */
.L_x_82:
[----:B------:R-:W-:Y:S05]  /*2280*/  BSYNC.RECONVERGENT B4 ;  /* 0x0000000000047941 */ /* 0x000fea0003800200 */
.L_x_81:
[----:B------:R-:W-:Y:S01]  /*2290*/  BSSY.RECONVERGENT B2, `(.L_x_83) ;  /* 0x0000005000027945 */ /* 0x000fe20003800200 */
.L_x_84:
[----:B------:R-:W0:Y:S02]  /*22a0*/  LDS R10, [R5+0x14] ;  /* 0x00001400050a7984 */ /* 0x000e240000000800 */
[----:B0-----:R-:W-:-:S05]  /*22b0*/  FADD R11, R9, R10 ;  /* 0x0000000a090b7221 */ /* 0x001fca0000000000 */
[----:B------:R-:W0:Y:S02]  /*22c0*/  ATOMS.CAST.SPIN P0, [R5+0x14], R10, R11 ;  /* 0x0000140a0500758d */ /* 0x000e24000180000b */
[----:B0-----:R-:W-:Y:S05]  /*22d0*/  @!P0 BRA `(.L_x_84) ;  /* 0xfffffffc00f08947 */ /* 0x001fea000383ffff */
[----:B------:R-:W-:Y:S05]  /*22e0*/  BSYNC.RECONVERGENT B2 ;  /* 0x0000000000027941 */ /* 0x000fea0003800200 */
.L_x_83:
[----:B------:R-:W-:-:S07]  /*22f0*/  IADD3 R7, PT, PT, R7, 0x2, RZ ;  /* 0x0000000207077810 */ /* 0x000fce0007ffe0ff */
.L_x_58:
[----:B------:R-:W-:Y:S05]  /*2300*/  BSYNC.RECONVERGENT B1 ;  /* 0x0000000000017941 */ /* 0x000fea0003800200 */
.L_x_57:
[----:B------:R-:W-:-:S04]  /*2310*/  LOP3.LUT R6, R6, 0x1, RZ, 0xc0, !PT ;  /* 0x0000000106067812 */ /* 0x000fc800078ec0ff */
[----:B------:R-:W-:-:S13]  /*2320*/  ISETP.NE.U32.AND P0, PT, R6, 0x1, PT ;  /* 0x000000010600780c */ /* 0x000fda0003f05070 */
[----:B------:R-:W-:Y:S05]  /*2330*/  @P0 BRA `(.L_x_1) ;  /* 0x0000000400580947 */ /* 0x000fea0003800000 */
[----:B------:R-:W-:Y:S01]  /*2340*/  IMAD R10, R7, 0x24, R4 ;  /* 0x00000024070a7824 */ /* 0x000fe200078e0204 */
[----:B------:R-:W-:Y:S01]  /*2350*/  LDS R11, [R5+0x4] ;  /* 0x00000400050b7984 */ /* 0x000fe20000000800 */
[----:B------:R-:W-:Y:S03]  /*2360*/  BSSY.RECONVERGENT B1, `(.L_x_85) ;  /* 0x0000013000017945 */ /* 0x000fe60003800200 */
[----:B------:R-:W0:Y:S04]  /*2370*/  LDS R6, [R10+0x4] ;  /* 0x000004000a067984 */ /* 0x000e280000000800 */
[----:B------:R-:W-:Y:S04]  /*2380*/  LDS R9, [R5] ;  /* 0x0000000005097984 */ /* 0x000fe80000000800 */
        /* <DEDUP_REMOVED lines=12> */
.L_x_86:
[----:B------:R-:W-:Y:S01]  /*2450*/  FMUL.FTZ R9, R2, R11 ;  /* 0x0000000b02097220 */ /* 0x000fe20000410000 */
[----:B------:R-:W-:-:S03]  /*2460*/  FMUL.FTZ R0, R11, 0.5 ;  /* 0x3f0000000b007820 */ /* 0x000fc60000410000 */
[----:B------:R-:W-:-:S04]  /*2470*/  FFMA R16, -R9, R9, R2 ;  /* 0x0000000909107223 */ /* 0x000fc80000000102 */
[----:B------:R-:W-:-:S07]  /*2480*/  FFMA R16, R16, R0, R9 ;  /* 0x0000000010107223 */ /* 0x000fce0000000009 */
.L_x_87:
[----:B------:R-:W-:Y:S05]  /*2490*/  BSYNC.RECONVERGENT B1 ;  /* 0x0000000000017941 */ /* 0x000fea0003800200 */
.L_x_85:
[----:B------:R-:W0:Y:S01]  /*24a0*/  LDC.64 R10, c[0x0][0x388] ;  /* 0x0000e200ff0a7b82 */ /* 0x000e220000000a00 */
[----:B------:R-:W1:Y:S01]  /*24b0*/  LDS R9, [R5+0x20] ;  /* 0x0000200005097984 */ /* 0x000e620000000800 */
[----:B------:R-:W1:Y:S01]  /*24c0*/  LDCU UR4, c[0x0][0x390] ;  /* 0x00007200ff0477ac */ /* 0x000e620008000800 */
[----:B0-----:R-:W-:-:S06]  /*24d0*/  IMAD.WIDE.U32 R10, R7, 0x4, R10 ;  /* 0x00000004070a7825 */ /* 0x001fcc00078e000a */
        /* <DEDUP_REMOVED lines=16> */
.L_x_89:
[----:B------:R-:W-:Y:S05]  /*25e0*/  BSYNC.RECONVERGENT B1 ;  /* 0x0000000000017941 */ /* 0x000fea0003800200 */
.L_x_88:
        /* <DEDUP_REMOVED lines=14> */
.L_x_91:
[----:B------:R-:W-:Y:S05]  /*26d0*/  BSYNC.RECONVERGENT B1 ;  /* 0x0000000000017941 */ /* 0x000fea0003800200 */
.L_x_90:
[----:B------:R-:W-:Y:S01]  /*26e0*/  BSSY.RECONVERGENT B1, `(.L_x_92) ;  /* 0x0000005000017945 */ /* 0x000fe20003800200 */
.L_x_93:
[----:B------:R-:W0:Y:S02]  /*26f0*/  LDS R8, [R5+0x10] ;  /* 0x0000100005087984 */ /* 0x000e240000000800 */
[----:B0-----:R-:W-:-:S05]  /*2700*/  FADD R9, R0, R8 ;  /* 0x0000000800097221 */ /* 0x001fca0000000000 */
[----:B------:R-:W0:Y:S02]  /*2710*/  ATOMS.CAST.SPIN P0, [R5+0x10], R8, R9 ;  /* 0x000010080500758d */ /* 0x000e240001800009 */
[----:B0-----:R-:W-:Y:S05]  /*2720*/  @!P0 BRA `(.L_x_93) ;  /* 0xfffffffc00f08947 */ /* 0x001fea000383ffff */
[----:B------:R-:W-:Y:S05]  /*2730*/  BSYNC.RECONVERGENT B1 ;  /* 0x0000000000017941 */ /* 0x000fea0003800200 */
.L_x_92:
        /* <DEDUP_REMOVED lines=14> */
.L_x_95:
[----:B------:R-:W-:Y:S05]  /*2820*/  BSYNC.RECONVERGENT B1 ;  /* 0x0000000000017941 */ /* 0x000fea0003800200 */
.L_x_94:
[----:B------:R-:W-:Y:S01]  /*2830*/  BSSY.RECONVERGENT B1, `(.L_x_96) ;  /* 0x0000005000017945 */ /* 0x000fe20003800200 */
.L_x_97:
[----:B------:R-:W0:Y:S02]  /*2840*/  LDS R10, [R5+0x14] ;  /* 0x00001400050a7984 */ /* 0x000e240000000800 */
[----:B0-----:R-:W-:-:S05]  /*2850*/  FADD R11, R9, R10 ;  /* 0x0000000a090b7221 */ /* 0x001fca0000000000 */
[----:B------:R-:W0:Y:S02]  /*2860*/  ATOMS.CAST.SPIN P0, [R5+0x14], R10, R11 ;  /* 0x0000140a0500758d */ /* 0x000e24000180000b */
[----:B0-----:R-:W-:Y:S05]  /*2870*/  @!P0 BRA `(.L_x_97) ;  /* 0xfffffffc00f08947 */ /* 0x001fea000383ffff */
[----:B------:R-:W-:Y:S05]  /*2880*/  BSYNC.RECONVERGENT B1 ;  /* 0x0000000000017941 */ /* 0x000fea0003800200 */
.L_x_96:
[----:B------:R-:W-:-:S07]  /*2890*/  IADD3 R7, PT, PT, R7, 0x1, RZ ;  /* 0x0000000107077810 */ /* 0x000fce0007ffe0ff */
.L_x_1:
[----:B------:R-:W-:Y:S05]  /*28a0*/  BSYNC B0 ;  /* 0x0000000000007941 */ /* 0x000fea0003800000 */
.L_x_0:
[----:B------:R-:W1:Y:S01]  /*28b0*/  LDCU UR4, c[0x0][0x398] ;  /* 0x00007300ff0477ac */ /* 0x000e620008000800 */
[----:B------:R-:W-:Y:S01]  /*28c0*/  BSSY.RECONVERGENT B0, `(.L_x_98) ;  /* 0x000005b000007945 */ /* 0x000fe20003800200 */
[----:B-1----:R-:W-:-:S13]  /*28d0*/  ISETP.GE.AND P0, PT, R7, UR4, PT ;  /* 0x0000000407007c0c */ /* 0x002fda000bf06270 */
[----:B------:R-:W-:Y:S05]  /*28e0*/  @P0 BRA `(.L_x_99) ;  /* 0x0000000400600947 */ /* 0x000fea0003800000 */
[----:B------:R-:W-:Y:S01]  /*28f0*/  ISETP.NE.AND P0, PT, R7, R3, PT ;  /* 0x000000030700720c */ /* 0x000fe20003f05270 */
[----:B------:R-:W-:-:S12]  /*2900*/  BSSY.RECONVERGENT B1, `(.L_x_100) ;  /* 0x0000055000017945 */ /* 0x000fd80003800200 */
[----:B------:R-:W-:Y:S05]  /*2910*/  @!P0 BRA `(.L_x_101) ;  /* 0x00000004004c8947 */ /* 0x000fea0003800000 */
[----:B0-----:R-:W-:Y:S01]  /*2920*/  IMAD R8, R7, 0x24, R4 ;  /* 0x0000002407087824 */ /* 0x001fe200078e0204 */
        /* <DEDUP_REMOVED lines=16> */
.L_x_103:
[----:B------:R-:W-:Y:S01]  /*2a30*/  FMUL.FTZ R9, R2, R11 ;  /* 0x0000000b02097220 */ /* 0x000fe20000410000 */
[----:B------:R-:W-:-:S03]  /*2a40*/  FMUL.FTZ R0, R11, 0.5 ;  /* 0x3f0000000b007820 */ /* 0x000fc60000410000 */
[----:B------:R-:W-:-:S04]  /*2a50*/  FFMA R16, -R9, R9, R2 ;  /* 0x0000000909107223 */ /* 0x000fc80000000102 */
[----:B------:R-:W-:-:S07]  /*2a60*/  FFMA R16, R16, R0, R9 ;  /* 0x0000000010107223 */ /* 0x000fce0000000009 */
.L_x_104:
[----:B------:R-:W-:Y:S05]  /*2a70*/  BSYNC.RECONVERGENT B2 ;  /* 0x0000000000027941 */ /* 0x000fea0003800200 */
.L_x_102:
[----:B------:R-:W0:Y:S01]  /*2a80*/  LDC.64 R8, c[0x0][0x388] ;  /* 0x0000e200ff087b82 */ /* 0x000e220000000a00 */
[----:B------:R-:W1:Y:S01]  /*2a90*/  LDCU UR4, c[0x0][0x390] ;  /* 0x00007200ff0477ac */ /* 0x000e620008000800 */
[----:B0-----:R-:W-:Y:S02]  /*2aa0*/  IMAD.WIDE.U32 R10, R7, 0x4, R8 ;  /* 0x00000004070a7825 */ /* 0x001fe400078e0008 */
[----:B------:R-:W1:Y:S04]  /*2ab0*/  LDS R8, [R5+0x20] ;  /* 0x0000200005087984 */ /* 0x000e680000000800 */
[----:B------:R-:W2:Y:S01]  /*2ac0*/  LDG.E R10, desc[UR6][R10.64] ;  /* 0x000000060a0a7981 */ /* 0x000ea2000c1e1900 */
[----:B------:R-:W-:Y:S01]  /*2ad0*/  FMUL R16, R2, R16 ;  /* 0x0000001002107220 */ /* 0x000fe20000400000 */
[----:B------:R-:W-:Y:S03]  /*2ae0*/  BSSY.RECONVERGENT B4, `(.L_x_105) ;  /* 0x000000e000047945 */ /* 0x000fe60003800200 */
[----:B------:R-:W0:Y:S02]  /*2af0*/  MUFU.RCP R0, R16 ;  /* 0x0000001000007308 */ /* 0x000e240000001000 */
[----:B0-----:R-:W-:-:S04]  /*2b00*/  FFMA R9, -R16, R0, 1 ;  /* 0x3f80000010097423 */ /* 0x001fc80000000100 */
[----:B------:R-:W-:Y:S01]  /*2b10*/  FFMA R0, R0, R9, R0 ;  /* 0x0000000900007223 */ /* 0x000fe20000000000 */
[----:B-1----:R-:W-:-:S04]  /*2b20*/  FMUL R23, R8, UR4 ;  /* 0x0000000408177c20 */ /* 0x002fc80008400000 */
        /* <DEDUP_REMOVED lines=9> */
.L_x_106:
[----:B------:R-:W-:Y:S05]  /*2bc0*/  BSYNC.RECONVERGENT B4 ;  /* 0x0000000000047941 */ /* 0x000fea0003800200 */
.L_x_105:
        /* <DEDUP_REMOVED lines=14> */
.L_x_108:
[----:B------:R-:W-:Y:S05]  /*2cb0*/  BSYNC.RECONVERGENT B4 ;  /* 0x0000000000047941 */ /* 0x000fea0003800200 */
.L_x_107:
[----:B------:R-:W-:Y:S01]  /*2cc0*/  BSSY.RECONVERGENT B2, `(.L_x_109) ;  /* 0x0000005000027945 */ /* 0x000fe20003800200 */
.L_x_110:
[----:B------:R-:W0:Y:S02]  /*2cd0*/  LDS R8, [R5+0x10] ;  /* 0x0000100005087984 */ /* 0x000e240000000800 */
[----:B0-----:R-:W-:-:S05]  /*2ce0*/  FADD R9, R0, R8 ;  /* 0x0000000800097221 */ /* 0x001fca0000000000 */
[----:B------:R-:W0:Y:S02]  /*2cf0*/  ATOMS.CAST.SPIN P0, [R5+0x10], R8, R9 ;  /* 0x000010080500758d */ /* 0x000e240001800009 */
[----:B0-----:R-:W-:Y:S05]  /*2d00*/  @!P0 BRA `(.L_x_110) ;  /* 0xfffffffc00f08947 */ /* 0x001fea000383ffff */
[----:B------:R-:W-:Y:S05]  /*2d10*/  BSYNC.RECONVERGENT B2 ;  /* 0x0000000000027941 */ /* 0x000fea0003800200 */
.L_x_109:
        /* <DEDUP_REMOVED lines=14> */
.L_x_112:
[----:B------:R-:W-:Y:S05]  /*2e00*/  BSYNC.RECONVERGENT B4 ;  /* 0x0000000000047941 */ /* 0x000fea0003800200 */
.L_x_111:
[----:B------:R-:W0:Y:S02]  /*2e10*/  LDS R2, [R5+0x14] ;  /* 0x0000140005027984 */ /* 0x000e240000000800 */
[----:B0-----:R-:W-:-:S05]  /*2e20*/  FADD R3, R9, R2 ;  /* 0x0000000209037221 */ /* 0x001fca0000000000 */
[----:B------:R-:W0:Y:S02]  /*2e30*/  ATOMS.CAST.SPIN P0, [R5+0x14], R2, R3 ;  /* 0x000014020500758d */ /* 0x000e240001800003 */
[----:B0-----:R-:W-:Y:S05]  /*2e40*/  @!P0 BRA `(.L_x_111) ;  /* 0xfffffffc00f08947 */ /* 0x001fea000383ffff */
.L_x_101:
[----:B------:R-:W-:Y:S05]  /*2e50*/  BSYNC.RECONVERGENT B1 ;  /* 0x0000000000017941 */ /* 0x000fea0003800200 */
.L_x_100:
[----:B------:R-:W-:-:S07]  /*2e60*/  IADD3 R7, PT, PT, R7, 0x1, RZ ;  /* 0x0000000107077810 */ /* 0x000fce0007ffe0ff */
.L_x_99:
[----:B------:R-:W-:Y:S05]  /*2e70*/  BSYNC.RECONVERGENT B0 ;  /* 0x0000000000007941 */ /* 0x000fea0003800200 */
.L_x_98:
[----:B0-----:R-:W0:Y:S01]  /*2e80*/  LDC R0, c[0x0][0x398] ;  /* 0x0000e600ff007b82 */ /* 0x001e220000000800 */
[----:B------:R-:W-:Y:S01]  /*2e90*/  BSSY B0, `(.L_x_113) ;  /* 0x0000266000007945 */ /* 0x000fe20003800000 */
[----:B0-----:R-:W-:-:S13]  /*2ea0*/  ISETP.GE.AND P0, PT, R7, R0, PT ;  /* 0x000000000700720c */ /* 0x001fda0003f06270 */
[----:B------:R-:W-:Y:S05]  /*2eb0*/  @P0 BRA `(.L_x_114) ;  /* 0x00000024008c0947 */ /* 0x000fea0003800000 */
[CC--:B------:R-:W-:Y:S01]  /*2ec0*/  IADD3 R2, PT, PT, R7.reuse, -R0.reuse, RZ ;  /* 0x8000000007027210 */ /* 0x0c0fe20007ffe0ff */
[----:B------:R-:W-:Y:S01]  /*2ed0*/  BSSY B1, `(.L_x_115) ;  /* 0x000015d000017945 */ /* 0x000fe20003800000 */
[----:B------:R-:W-:Y:S02]  /*2ee0*/  IADD3 R9, PT, PT, -R7, R0, RZ ;  /* 0x0000000007097210 */ /* 0x000fe40007ffe1ff */
[----:B------:R-:W-:Y:S02]  /*2ef0*/  ISETP.GT.U32.AND P0, PT, R2, -0x4, PT ;  /* 0xfffffffc0200780c */ /* 0x000fe40003f04070 */
[----:B------:R-:W-:-:S11]  /*2f00*/  LOP3.LUT R8, R9, 0x3, RZ, 0xc0, !PT ;  /* 0x0000000309087812 */ /* 0x000fd600078ec0ff */
[----:B------:R-:W-:Y:S05]  /*2f10*/  @P0 BRA `(.L_x_116) ;  /* 0x0000001400600947 */ /* 0x000fea0003800000 */
[----:B------:R-:W0:Y:S01]  /*2f20*/  LDC.64 R2, c[0x0][0x388] ;  /* 0x0000e200ff027b82 */ /* 0x000e220000000a00 */
[----:B------:R-:W-:Y:S01]  /*2f30*/  IMAD R12, R7, 0x24, R4 ;  /* 0x00000024070c7824 */ /* 0x000fe200078e0204 */
[----:B------:R-:W-:-:S04]  /*2f40*/  LOP3.LUT R13, R9, 0xfffffffc, RZ, 0xc0, !PT ;  /* 0xfffffffc090d7812 */ /* 0x000fc800078ec0ff */
[----:B------:R-:W-:Y:S02]  /*2f50*/  IADD3 R12, PT, PT, R12, 0x48, RZ ;  /* 0x000000480c0c7810 */ /* 0x000fe40007ffe0ff */
[----:B------:R-:W-:Y:S01]  /*2f60*/  IADD3 R13, PT, PT, -R13, RZ, RZ ;  /* 0x000000ff0d0d7210 */ /* 0x000fe20007ffe1ff */
[----:B0-----:R-:W-:-:S03]  /*2f70*/  IMAD.WIDE.U32 R2, R7, 0x4, R2 ;  /* 0x0000000407027825 */ /* 0x001fc600078e0002 */
[----:B------:R-:W-:-:S04]  /*2f80*/  IADD3 R18, P0, PT, R2, 0x8, RZ ;  /* 0x0000000802127810 */ /* 0x000fc80007f1e0ff */
[----:B------:R-:W-:-:S09]  /*2f90*/  IADD3.X R19, PT, PT, RZ, R3, RZ, P0, !PT ;  /* 0x00000003ff137210 */ /* 0x000fd200007fe4ff */
.L_x_169:
[----:B------:R-:W-:Y:S01]  /*2fa0*/  LDS R3, [R12+-0x44] ;  /* 0xffffbc000c037984 */ /* 0x000fe20000000800 */
[----:B------:R-:W-:Y:S05]  /*2fb0*/  YIELD ;  /* 0x0000000000007946 */ /* 0x000fea0003800000 */
[----:B------:R-:W0:Y:S01]  /*2fc0*/  LDS R0, [R5+0x4] ;  /* 0x0000040005007984 */ /* 0x000e220000000800 */
[----:B------:R-:W-:Y:S03]  /*2fd0*/  BSSY.RECONVERGENT B2, `(.L_x_117) ;  /* 0x0000012000027945 */ /* 0x000fe60003800200 */
        /* <DEDUP_REMOVED lines=13> */
.L_x_118:
[----:B------:R-:W-:Y:S01]  /*30b0*/  FMUL.FTZ R11, R2, R17 ;  /* 0x00000011020b7220 */ /* 0x000fe20000410000 */
[----:B------:R-:W-:-:S03]  /*30c0*/  FMUL.FTZ R0, R17, 0.5 ;  /* 0x3f00000011007820 */ /* 0x000fc60000410000 */
[----:B------:R-:W-:-:S04]  /*30d0*/  FFMA R16, -R11, R11, R2 ;  /* 0x0000000b0b107223 */ /* 0x000fc80000000102 */
[----:B------:R-:W-:-:S07]  /*30e0*/  FFMA R16, R16, R0, R11 ;  /* 0x0000000010107223 */ /* 0x000fce000000000b */
.L_x_119:
[----:B------:R-:W-:Y:S05]  /*30f0*/  BSYNC.RECONVERGENT B2 ;  /* 0x0000000000027941 */ /* 0x000fea0003800200 */
.L_x_117:
        /* <DEDUP_REMOVED lines=18> */
.L_x_121:
[----:B------:R-:W-:Y:S05]  /*3220*/  BSYNC.RECONVERGENT B4 ;  /* 0x0000000000047941 */ /* 0x000fea0003800200 */
.L_x_120:
        /* <DEDUP_REMOVED lines=14> */
.L_x_123:
[----:B------:R-:W-:Y:S05]  /*3310*/  BSYNC.RECONVERGENT B4 ;  /* 0x0000000000047941 */ /* 0x000fea0003800200 */
.L_x_122:
[----:B------:R-:W-:Y:S01]  /*3320*/  BSSY.RECONVERGENT B2, `(.L_x_124) ;  /* 0x0000005000027945 */ /* 0x000fe20003800200 */
.L_x_125:
[----:B------:R-:W0:Y:S02]  /*3330*/  LDS R10, [R5+0x10] ;  /* 0x00001000050a7984 */ /* 0x000e240000000800 */
[----:B0-----:R-:W-:-:S05]  /*3340*/  FADD R11, R0, R10 ;  /* 0x0000000a000b7221 */ /* 0x001fca0000000000 */
[----:B------:R-:W0:Y:S02]  /*3350*/  ATOMS.CAST.SPIN P0, [R5+0x10], R10, R11 ;  /* 0x0000100a0500758d */ /* 0x000e24000180000b */
[----:B0-----:R-:W-:Y:S05]  /*3360*/  @!P0 BRA `(.L_x_125) ;  /* 0xfffffffc00f08947 */ /* 0x001fea000383ffff */
[----:B------:R-:W-:Y:S05]  /*3370*/  BSYNC.RECONVERGENT B2 ;  /* 0x0000000000027941 */ /* 0x000fea0003800200 */
.L_x_124:
        /* <DEDUP_REMOVED lines=14> */
.L_x_127:
[----:B------:R-:W-:Y:S05]  /*3460*/  BSYNC.RECONVERGENT B4 ;  /* 0x0000000000047941 */ /* 0x000fea0003800200 */
.L_x_126:
[----:B------:R-:W-:Y:S01]  /*3470*/  BSSY.RECONVERGENT B2, `(.L_x_128) ;  /* 0x0000005000027945 */ /* 0x000fe20003800200 */
.L_x_129:
[----:B------:R-:W0:Y:S02]  /*3480*/  LDS R2, [R5+0x14] ;  /* 0x0000140005027984 */ /* 0x000e240000000800 */
[----:B0-----:R-:W-:-:S05]  /*3490*/  FADD R3, R11, R2 ;  /* 0x000000020b037221 */ /* 0x001fca0000000000 */
[----:B------:R-:W0:Y:S02]  /*34a0*/  ATOMS.CAST.SPIN P0, [R5+0x14], R2, R3 ;  /* 0x000014020500758d */ /* 0x000e240001800003 */
[----:B0-----:R-:W-:Y:S05]  /*34b0*/  @!P0 BRA `(.L_x_129) ;  /* 0xfffffffc00f08947 */ /* 0x001fea000383ffff */
[----:B------:R-:W-:Y:S05]  /*34c0*/  BSYNC.RECONVERGENT B2 ;  /* 0x0000000000027941 */ /* 0x000fea0003800200 */
.L_x_128:
[----:B------:R-:W-:Y:S01]  /*34d0*/  LDS R3, [R12+-0x20] ;  /* 0xffffe0000c037984 */ /* 0x000fe20000000800 */
        /* <DEDUP_REMOVED lines=15> */
.L_x_131:
[----:B------:R-:W-:Y:S01]  /*35d0*/  FMUL.FTZ R11, R2, R17 ;  /* 0x00000011020b7220 */ /* 0x000fe20000410000 */
[----:B------:R-:W-:-:S03]  /*35e0*/  FMUL.FTZ R0, R17, 0.5 ;  /* 0x3f00000011007820 */ /* 0x000fc60000410000 */
[----:B------:R-:W-:-:S04]  /*35f0*/  FFMA R16, -R11, R11, R2 ;  /* 0x0000000b0b107223 */ /* 0x000fc80000000102 */
[----:B------:R-:W-:-:S07]  /*3600*/  FFMA R16, R16, R0, R11 ;  /* 0x0000000010107223 */ /* 0x000fce000000000b */
.L_x_132:
[----:B------:R-:W-:Y:S05]  /*3610*/  BSYNC.RECONVERGENT B2 ;  /* 0x0000000000027941 */ /* 0x000fea0003800200 */
.L_x_130:
        /* <DEDUP_REMOVED lines=18> */
.L_x_134:
[----:B------:R-:W-:Y:S05]  /*3740*/  BSYNC.RECONVERGENT B4 ;  /* 0x0000000000047941 */ /* 0x000fea0003800200 */
.L_x_133:
        /* <DEDUP_REMOVED lines=14> */
.L_x_136:
[----:B------:R-:W-:Y:S05]  /*3830*/  BSYNC.RECONVERGENT B4 ;  /* 0x0000000000047941 */ /* 0x000fea0003800200 */
.L_x_135:
[----:B------:R-:W-:Y:S01]  /*3840*/  BSSY.RECONVERGENT B2, `(.L_x_137) ;  /* 0x0000005000027945 */ /* 0x000fe20003800200 */
.L_x_138:
[----:B------:R-:W0:Y:S02]  /*3850*/  LDS R10, [R5+0x10] ;  /* 0x00001000050a7984 */ /* 0x000e240000000800 */
[----:B0-----:R-:W-:-:S05]  /*3860*/  FADD R11, R0, R10 ;  /* 0x0000000a000b7221 */ /* 0x001fca0000000000 */
[----:B------:R-:W0:Y:S02]  /*3870*/  ATOMS.CAST.SPIN P0, [R5+0x10], R10, R11 ;  /* 0x0000100a0500758d */ /* 0x000e24000180000b */
[----:B0-----:R-:W-:Y:S05]  /*3880*/  @!P0 BRA `(.L_x_138) ;  /* 0xfffffffc00f08947 */ /* 0x001fea000383ffff */
[----:B------:R-:W-:Y:S05]  /*3890*/  BSYNC.RECONVERGENT B2 ;  /* 0x0000000000027941 */ /* 0x000fea0003800200 */
.L_x_137:
        /* <DEDUP_REMOVED lines=14> */
.L_x_140:
[----:B------:R-:W-:Y:S05]  /*3980*/  BSYNC.RECONVERGENT B4 ;  /* 0x0000000000047941 */ /* 0x000fea0003800200 */
.L_x_139:
[----:B------:R-:W-:Y:S01]  /*3990*/  BSSY.RECONVERGENT B2, `(.L_x_141) ;  /* 0x0000005000027945 */ /* 0x000fe20003800200 */
.L_x_142:
[----:B------:R-:W0:Y:S02]  /*39a0*/  LDS R2, [R5+0x14] ;  /* 0x0000140005027984 */ /* 0x000e240000000800 */
[----:B0-----:R-:W-:-:S05]  /*39b0*/  FADD R3, R11, R2 ;  /* 0x000000020b037221 */ /* 0x001fca0000000000 */
[----:B------:R-:W0:Y:S02]  /*39c0*/  ATOMS.CAST.SPIN P0, [R5+0x14], R2, R3 ;  /* 0x000014020500758d */ /* 0x000e240001800003 */
[----:B0-----:R-:W-:Y:S05]  /*39d0*/  @!P0 BRA `(.L_x_142) ;  /* 0xfffffffc00f08947 */ /* 0x001fea000383ffff */
[----:B------:R-:W-:Y:S05]  /*39e0*/  BSYNC.RECONVERGENT B2 ;  /* 0x0000000000027941 */ /* 0x000fea0003800200 */
.L_x_141:
        /* <DEDUP_REMOVED lines=16> */
.L_x_144:
[----:B------:R-:W-:Y:S01]  /*3af0*/  FMUL.FTZ R11, R2, R17 ;  /* 0x00000011020b7220 */ /* 0x000fe20000410000 */
[----:B------:R-:W-:-:S03]  /*3b00*/  FMUL.FTZ R0, R17, 0.5 ;  /* 0x3f00000011007820 */ /* 0x000fc60000410000 */
[----:B------:R-:W-:-:S04]  /*3b10*/  FFMA R16, -R11, R11, R2 ;  /* 0x0000000b0b107223 */ /* 0x000fc80000000102 */
[----:B------:R-:W-:-:S07]  /*3b20*/  FFMA R16, R16, R0, R11 ;  /* 0x0000000010107223 */ /* 0x000fce000000000b */
.L_x_145:
[----:B------:R-:W-:Y:S05]  /*3b30*/  BSYNC.RECONVERGENT B2 ;  /* 0x0000000000027941 */ /* 0x000fea0003800200 */
.L_x_143:
        /* <DEDUP_REMOVED lines=18> */
.L_x_147:
[----:B------:R-:W-:Y:S05]  /*3c60*/  BSYNC.RECONVERGENT B4 ;  /* 0x0000000000047941 */ /* 0x000fea0003800200 */
.L_x_146:
        /* <DEDUP_REMOVED lines=14> */
.L_x_149:
[----:B------:R-:W-:Y:S05]  /*3d50*/  BSYNC.RECONVERGENT B4 ;  /* 0x0000000000047941 */ /* 0x000fea0003800200 */
.L_x_148:
[----:B------:R-:W-:Y:S01]  /*3d60*/  BSSY.RECONVERGENT B2, `(.L_x_150) ;  /* 0x0000005000027945 */ /* 0x000fe20003800200 */
.L_x_151:
[----:B------:R-:W0:Y:S02]  /*3d70*/  LDS R10, [R5+0x10] ;  /* 0x00001000050a7984 */ /* 0x000e240000000800 */
[----:B0-----:R-:W-:-:S05]  /*3d80*/  FADD R11, R0, R10 ;  /* 0x0000000a000b7221 */ /* 0x001fca0000000000 */
[----:B------:R-:W0:Y:S02]  /*3d90*/  ATOMS.CAST.SPIN P0, [R5+0x10], R10, R11 ;  /* 0x0000100a0500758d */ /* 0x000e24000180000b */
[----:B0-----:R-:W-:Y:S05]  /*3da0*/  @!P0 BRA `(.L_x_151) ;  /* 0xfffffffc00f08947 */ /* 0x001fea000383ffff */
[----:B------:R-:W-:Y:S05]  /*3db0*/  BSYNC.RECONVERGENT B2 ;  /* 0x0000000000027941 */ /* 0x000fea0003800200 */
.L_x_150:
        /* <DEDUP_REMOVED lines=14> */
.L_x_153:
[----:B------:R-:W-:Y:S05]  /*3ea0*/  BSYNC.RECONVERGENT B4 ;  /* 0x0000000000047941 */ /* 0x000fea0003800200 */
.L_x_152:
[----:B------:R-:W-:Y:S01]  /*3eb0*/  BSSY.RECONVERGENT B2, `(.L_x_154) ;  /* 0x0000005000027945 */ /* 0x000fe20003800200 */
.L_x_155:
[----:B------:R-:W0:Y:S02]  /*3ec0*/  LDS R2, [R5+0x14] ;  /* 0x0000140005027984 */ /* 0x000e240000000800 */
[----:B0-----:R-:W-:-:S05]  /*3ed0*/  FADD R3, R11, R2 ;  /* 0x000000020b037221 */ /* 0x001fca0000000000 */
[----:B------:R-:W0:Y:S02]  /*3ee0*/  ATOMS.CAST.SPIN P0, [R5+0x14], R2, R3 ;  /* 0x000014020500758d */ /* 0x000e240001800003 */
[----:B0-----:R-:W-:Y:S05]  /*3ef0*/  @!P0 BRA `(.L_x_155) ;  /* 0xfffffffc00f08947 */ /* 0x001fea000383ffff */
[----:B------:R-:W-:Y:S05]  /*3f00*/  BSYNC.RECONVERGENT B2 ;  /* 0x0000000000027941 */ /* 0x000fea0003800200 */
.L_x_154:
[----:B------:R-:W-:Y:S01]  /*3f10*/  LDS R3, [R12+0x28] ;  /* 0x000028000c037984 */ /* 0x000fe20000000800 */
[----:B------:R-:W-:Y:S03]  /*3f20*/  BSSY.RECONVERGENT B2, `(.L_x_156) ;  /* 0x0000013000027945 */ /* 0x000fe60003800200 */
[----:B------:R-:W0:Y:S04]  /*3f30*/  LDS R0, [R5+0x4] ;  /* 0x0000040005007984 */ /* 0x000e280000000800 */
[----:B------:R-:W-:Y:S04]  /*3f40*/  LDS R6, [R12+0x24] ;  /* 0x000024000c067984 */ /* 0x000fe80000000800 */
        /* <DEDUP_REMOVED lines=12> */
.L_x_157:
[----:B------:R-:W-:Y:S01]  /*4010*/  FMUL.FTZ R11, R2, R17 ;  /* 0x00000011020b7220 */ /* 0x000fe20000410000 */
[----:B------:R-:W-:-:S03]  /*4020*/  FMUL.FTZ R0, R17, 0.5 ;  /* 0x3f00000011007820 */ /* 0x000fc60000410000 */
[----:B------:R-:W-:-:S04]  /*4030*/  FFMA R16, -R11, R11, R2 ;  /* 0x0000000b0b107223 */ /* 0x000fc80000000102 */
[----:B------:R-:W-:-:S07]  /*4040*/  FFMA R16, R16, R0, R11 ;  /* 0x0000000010107223 */ /* 0x000fce000000000b */
.L_x_158:
[----:B------:R-:W-:Y:S05]  /*4050*/  BSYNC.RECONVERGENT B2 ;  /* 0x0000000000027941 */ /* 0x000fea0003800200 */
.L_x_156:
        /* <DEDUP_REMOVED lines=18> */
.L_x_160:
[----:B------:R-:W-:Y:S05]  /*4180*/  BSYNC.RECONVERGENT B4 ;  /* 0x0000000000047941 */ /* 0x000fea0003800200 */
.L_x_159:
        /* <DEDUP_REMOVED lines=14> */
.L_x_162:
[----:B------:R-:W-:Y:S05]  /*4270*/  BSYNC.RECONVERGENT B4 ;  /* 0x0000000000047941 */ /* 0x000fea0003800200 */
.L_x_161:
[----:B------:R-:W-:Y:S01]  /*4280*/  BSSY.RECONVERGENT B2, `(.L_x_163) ;  /* 0x0000005000027945 */ /* 0x000fe20003800200 */
.L_x_164:
[----:B------:R-:W0:Y:S02]  /*4290*/  LDS R10, [R5+0x10] ;  /* 0x00001000050a7984 */ /* 0x000e240000000800 */
[----:B0-----:R-:W-:-:S05]  /*42a0*/  FADD R11, R0, R10 ;  /* 0x0000000a000b7221 */ /* 0x001fca0000000000 */
[----:B------:R-:W0:Y:S02]  /*42b0*/  ATOMS.CAST.SPIN P0, [R5+0x10], R10, R11 ;  /* 0x0000100a0500758d */ /* 0x000e24000180000b */
[----:B0-----:R-:W-:Y:S05]  /*42c0*/  @!P0 BRA `(.L_x_164) ;  /* 0xfffffffc00f08947 */ /* 0x001fea000383ffff */
[----:B------:R-:W-:Y:S05]  /*42d0*/  BSYNC.RECONVERGENT B2 ;  /* 0x0000000000027941 */ /* 0x000fea0003800200 */
.L_x_163:
        /* <DEDUP_REMOVED lines=14> */
.L_x_166:
[----:B------:R-:W-:Y:S05]  /*43c0*/  BSYNC.RECONVERGENT B4 ;  /* 0x0000000000047941 */ /* 0x000fea0003800200 */
.L_x_165:
[----:B------:R-:W-:Y:S01]  /*43d0*/  BSSY.RECONVERGENT B2, `(.L_x_167) ;  /* 0x0000005000027945 */ /* 0x000fe20003800200 */
.L_x_168:
[----:B------:R-:W0:Y:S02]  /*43e0*/  LDS R2, [R5+0x14] ;  /* 0x0000140005027984 */ /* 0x000e240000000800 */
[----:B0-----:R-:W-:-:S05]  /*43f0*/  FADD R3, R11, R2 ;  /* 0x000000020b037221 */ /* 0x001fca0000000000 */
[----:B------:R-:W0:Y:S02]  /*4400*/  ATOMS.CAST.SPIN P0, [R5+0x14], R2, R3 ;  /* 0x000014020500758d */ /* 0x000e240001800003 */
[----:B0-----:R-:W-:Y:S05]  /*4410*/  @!P0 BRA `(.L_x_168) ;  /* 0xfffffffc00f08947 */ /* 0x001fea000383ffff */
[----:B------:R-:W-:Y:S05]  /*4420*/  BSYNC.RECONVERGENT B2 ;  /* 0x0000000000027941 */ /* 0x000fea0003800200 */
.L_x_167:
[----:B------:R-:W-:Y:S02]  /*4430*/  IADD3 R13, PT, PT, R13, 0x4, RZ ;  /* 0x000000040d0d7810 */ /* 0x000fe40007ffe0ff */
[----:B------:R-:W-:Y:S02]  /*4440*/  IADD3 R18, P1, PT, R18, 0x10, RZ ;  /* 0x0000001012127810 */ /* 0x000fe40007f3e0ff */
[----:B------:R-:W-:Y:S02]  /*4450*/  ISETP.NE.AND P0, PT, R13, RZ, PT ;  /* 0x000000ff0d00720c */ /* 0x000fe40003f05270 */
[----:B------:R-:W-:Y:S02]  /*4460*/  IADD3 R7, PT, PT, R7, 0x4, RZ ;  /* 0x0000000407077810 */ /* 0x000fe40007ffe0ff */
[----:B------:R-:W-:Y:S02]  /*4470*/  IADD3.X R19, PT, PT, RZ, R19, RZ, P1, !PT ;  /* 0x00000013ff137210 */ /* 0x000fe40000ffe4ff */
[----:B------:R-:W-:-:S07]  /*4480*/  IADD3 R12, PT, PT, R12, 0x90, RZ ;  /* 0x000000900c0c7810 */ /* 0x000fce0007ffe0ff */
[----:B------:R-:W-:Y:S05]  /*4490*/  @P0 BRA `(.L_x_169) ;  /* 0xffffffe800c00947 */ /* 0x000fea000383ffff */
.L_x_116:
[----:B------:R-:W-:Y:S05]  /*44a0*/  BSYNC B1 ;  /* 0x0000000000017941 */ /* 0x000fea0003800000 */
.L_x_115:
        /* <DEDUP_REMOVED lines=22> */
.L_x_173:
[----:B------:R-:W-:Y:S01]  /*4610*/  FMUL.FTZ R11, R2, R13 ;  /* 0x0000000d020b7220 */ /* 0x000fe20000410000 */
[----:B------:R-:W-:-:S03]  /*4620*/  FMUL.FTZ R0, R13, 0.5 ;  /* 0x3f0000000d007820 */ /* 0x000fc60000410000 */
[----:B------:R-:W-:-:S04]  /*4630*/  FFMA R16, -R11, R11, R2 ;  /* 0x0000000b0b107223 */ /* 0x000fc80000000102 */
[----:B------:R-:W-:-:S07]  /*4640*/  FFMA R16, R16, R0, R11 ;  /* 0x0000000010107223 */ /* 0x000fce000000000b */
.L_x_174:
[----:B------:R-:W-:Y:S05]  /*4650*/  BSYNC.RECONVERGENT B2 ;  /* 0x0000000000027941 */ /* 0x000fea0003800200 */
.L_x_172:
        /* <DEDUP_REMOVED lines=20> */
.L_x_176:
[----:B------:R-:W-:Y:S05]  /*47a0*/  BSYNC.RECONVERGENT B4 ;  /* 0x0000000000047941 */ /* 0x000fea0003800200 */
.L_x_175:
        /* <DEDUP_REMOVED lines=14> */
.L_x_178:
[----:B------:R-:W-:Y:S05]  /*4890*/  BSYNC.RECONVERGENT B4 ;  /* 0x0000000000047941 */ /* 0x000fea0003800200 */
.L_x_177:
[----:B------:R-:W-:Y:S01]  /*48a0*/  BSSY.RECONVERGENT B2, `(.L_x_179) ;  /* 0x0000005000027945 */ /* 0x000fe20003800200 */
.L_x_180:
[----:B------:R-:W0:Y:S02]  /*48b0*/  LDS R10, [R5+0x10] ;  /* 0x00001000050a7984 */ /* 0x000e240000000800 */
[----:B0-----:R-:W-:-:S05]  /*48c0*/  FADD R11, R0, R10 ;  /* 0x0000000a000b7221 */ /* 0x001fca0000000000 */
[----:B------:R-:W0:Y:S02]  /*48d0*/  ATOMS.CAST.SPIN P0, [R5+0x10], R10, R11 ;  /* 0x0000100a0500758d */ /* 0x000e24000180000b */
[----:B0-----:R-:W-:Y:S05]  /*48e0*/  @!P0 BRA `(.L_x_180) ;  /* 0xfffffffc00f08947 */ /* 0x001fea000383ffff */
[----:B------:R-:W-:Y:S05]  /*48f0*/  BSYNC.RECONVERGENT B2 ;  /* 0x0000000000027941 */ /* 0x000fea0003800200 */
.L_x_179:
        /* <DEDUP_REMOVED lines=14> */
.L_x_182:
[----:B------:R-:W-:Y:S05]  /*49e0*/  BSYNC.RECONVERGENT B4 ;  /* 0x0000000000047941 */ /* 0x000fea0003800200 */
.L_x_181:
[----:B------:R-:W-:Y:S01]  /*49f0*/  BSSY.RECONVERGENT B2, `(.L_x_183) ;  /* 0x0000005000027945 */ /* 0x000fe20003800200 */
.L_x_184:
[----:B------:R-:W0:Y:S02]  /*4a00*/  LDS R16, [R5+0x14] ;  /* 0x0000140005107984 */ /* 0x000e240000000800 */
[----:B0-----:R-:W-:-:S05]  /*4a10*/  FADD R17, R11, R16 ;  /* 0x000000100b117221 */ /* 0x001fca0000000000 */
[----:B------:R-:W0:Y:S02]  /*4a20*/  ATOMS.CAST.SPIN P0, [R5+0x14], R16, R17 ;  /* 0x000014100500758d */ /* 0x000e240001800011 */
[----:B0-----:R-:W-:Y:S05]  /*4a30*/  @!P0 BRA `(.L_x_184) ;  /* 0xfffffffc00f08947 */ /* 0x001fea000383ffff */
[----:B------:R-:W-:Y:S05]  /*4a40*/  BSYNC.RECONVERGENT B2 ;  /* 0x0000000000027941 */ /* 0x000fea0003800200 */
.L_x_183:
        /* <DEDUP_REMOVED lines=16> */
.L_x_186:
[----:B------:R-:W-:Y:S01]  /*4b50*/  FMUL.FTZ R3, R2, R11 ;  /* 0x0000000b02037220 */ /* 0x000fe20000410000 */
[----:B------:R-:W-:-:S03]  /*4b60*/  FMUL.FTZ R0, R11, 0.5 ;  /* 0x3f0000000b007820 */ /* 0x000fc60000410000 */
[----:B------:R-:W-:-:S04]  /*4b70*/  FFMA R16, -R3, R3, R2 ;  /* 0x0000000303107223 */ /* 0x000fc80000000102 */
[----:B------:R-:W-:-:S07]  /*4b80*/  FFMA R16, R16, R0, R3 ;  /* 0x0000000010107223 */ /* 0x000fce0000000003 */
.L_x_187:
[----:B------:R-:W-:Y:S05]  /*4b90*/  BSYNC.RECONVERGENT B2 ;  /* 0x0000000000027941 */ /* 0x000fea0003800200 */
.L_x_185:
        /* <DEDUP_REMOVED lines=18> */
.L_x_189:
[----:B------:R-:W-:Y:S05]  /*4cc0*/  BSYNC.RECONVERGENT B4 ;  /* 0x0000000000047941 */ /* 0x000fea0003800200 */
.L_x_188:
        /* <DEDUP_REMOVED lines=14> */
.L_x_191:
[----:B------:R-:W-:Y:S05]  /*4db0*/  BSYNC.RECONVERGENT B4 ;  /* 0x0000000000047941 */ /* 0x000fea0003800200 */
.L_x_190:
[----:B------:R-:W-:Y:S01]  /*4dc0*/  BSSY.RECONVERGENT B2, `(.L_x_192) ;  /* 0x0000005000027945 */ /* 0x000fe20003800200 */
.L_x_193:
[----:B------:R-:W0:Y:S02]  /*4dd0*/  LDS R2, [R5+0x10] ;  /* 0x0000100005027984 */ /* 0x000e240000000800 */
[----:B0-----:R-:W-:-:S05]  /*4de0*/  FADD R3, R0, R2 ;  /* 0x0000000200037221 */ /* 0x001fca0000000000 */
[----:B------:R-:W0:Y:S02]  /*4df0*/  ATOMS.CAST.SPIN P0, [R5+0x10], R2, R3 ;  /* 0x000010020500758d */ /* 0x000e240001800003 */
[----:B0-----:R-:W-:Y:S05]  /*4e00*/  @!P0 BRA `(.L_x_193) ;  /* 0xfffffffc00f08947 */ /* 0x001fea000383ffff */
[----:B------:R-:W-:Y:S05]  /*4e10*/  BSYNC.RECONVERGENT B2 ;  /* 0x0000000000027941 */ /* 0x000fea0003800200 */
.L_x_192:
        /* <DEDUP_REMOVED lines=14> */
.L_x_195:
[----:B------:R-:W-:Y:S05]  /*4f00*/  BSYNC.RECONVERGENT B4 ;  /* 0x0000000000047941 */ /* 0x000fea0003800200 */
.L_x_194:
[----:B------:R-:W-:Y:S01]  /*4f10*/  BSSY.RECONVERGENT B2, `(.L_x_196) ;  /* 0x0000005000027945 */ /* 0x000fe20003800200 */
.L_x_197:
[----:B------:R-:W0:Y:S02]  /*4f20*/  LDS R10, [R5+0x14] ;  /* 0x00001400050a7984 */ /* 0x000e240000000800 */
[----:B0-----:R-:W-:-:S05]  /*4f30*/  FADD R11, R3, R10 ;  /* 0x0000000a030b7221 */ /* 0x001fca0000000000 */
[----:B------:R-:W0:Y:S02]  /*4f40*/  ATOMS.CAST.SPIN P0, [R5+0x14], R10, R11 ;  /* 0x0000140a0500758d */ /* 0x000e24000180000b */
[----:B0-----:R-:W-:Y:S05]  /*4f50*/  @!P0 BRA `(.L_x_197) ;  /* 0xfffffffc00f08947 */ /* 0x001fea000383ffff */
[----:B------:R-:W-:Y:S05]  /*4f60*/  BSYNC.RECONVERGENT B2 ;  /* 0x0000000000027941 */ /* 0x000fea0003800200 */
.L_x_196:
[----:B------:R-:W-:-:S07]  /*4f70*/  IADD3 R7, PT, PT, R7, 0x2, RZ ;  /* 0x0000000207077810 */ /* 0x000fce0007ffe0ff */
.L_x_171:
[----:B------:R-:W-:Y:S05]  /*4f80*/  BSYNC.RECONVERGENT B1 ;  /* 0x0000000000017941 */ /* 0x000fea0003800200 */
.L_x_170:
        /* <DEDUP_REMOVED lines=20> */
.L_x_199:
[----:B------:R-:W-:Y:S01]  /*50d0*/  FMUL.FTZ R9, R2, R11 ;  /* 0x0000000b02097220 */ /* 0x000fe20000410000 */
[----:B------:R-:W-:-:S03]  /*50e0*/  FMUL.FTZ R0, R11, 0.5 ;  /* 0x3f0000000b007820 */ /* 0x000fc60000410000 */
[----:B------:R-:W-:-:S04]  /*50f0*/  FFMA R16, -R9, R9, R2 ;  /* 0x0000000909107223 */ /* 0x000fc80000000102 */
[----:B------:R-:W-:-:S07]  /*5100*/  FFMA R16, R16, R0, R9 ;  /* 0x0000000010107223 */ /* 0x000fce0000000009 */
.L_x_200:
[----:B------:R-:W-:Y:S05]  /*5110*/  BSYNC.RECONVERGENT B1 ;  /* 0x0000000000017941 */ /* 0x000fea0003800200 */
.L_x_198:
        /* <DEDUP_REMOVED lines=20> */
.L_x_202:
[----:B------:R-:W-:Y:S05]  /*5260*/  BSYNC.RECONVERGENT B1 ;  /* 0x0000000000017941 */ /* 0x000fea0003800200 */
.L_x_201:
        /* <DEDUP_REMOVED lines=14> */
.L_x_204:
[----:B------:R-:W-:Y:S05]  /*5350*/  BSYNC.RECONVERGENT B1 ;  /* 0x0000000000017941 */ /* 0x000fea0003800200 */
.L_x_203:
[----:B------:R-:W-:Y:S01]  /*5360*/  BSSY.RECONVERGENT B1, `(.L_x_205) ;  /* 0x0000005000017945 */ /* 0x000fe20003800200 */
.L_x_206:
[----:B------:R-:W0:Y:S02]  /*5370*/  LDS R6, [R5+0x10] ;  /* 0x0000100005067984 */ /* 0x000e240000000800 */
[----:B0-----:R-:W-:-:S05]  /*5380*/  FADD R7, R0, R6 ;  /* 0x0000000600077221 */ /* 0x001fca0000000000 */
[----:B------:R-:W0:Y:S02]  /*5390*/  ATOMS.CAST.SPIN P0, [R5+0x10], R6, R7 ;  /* 0x000010060500758d */ /* 0x000e240001800007 */
[----:B0-----:R-:W-:Y:S05]  /*53a0*/  @!P0 BRA `(.L_x_206) ;  /* 0xfffffffc00f08947 */ /* 0x001fea000383ffff */
[----:B------:R-:W-:Y:S05]  /*53b0*/  BSYNC.RECONVERGENT B1 ;  /* 0x0000000000017941 */ /* 0x000fea0003800200 */
.L_x_205:
        /* <DEDUP_REMOVED lines=14> */
.L_x_208:
[----:B------:R-:W-:Y:S05]  /*54a0*/  BSYNC.RECONVERGENT B1 ;  /* 0x0000000000017941 */ /* 0x000fea0003800200 */
.L_x_207:
[----:B------:R-:W0:Y:S02]  /*54b0*/  LDS R2, [R5+0x14] ;  /* 0x0000140005027984 */ /* 0x000e240000000800 */
[----:B0-----:R-:W-:-:S05]  /*54c0*/  FADD R3, R7, R2 ;  /* 0x0000000207037221 */ /* 0x001fca0000000000 */
[----:B------:R-:W0:Y:S02]  /*54d0*/  ATOMS.CAST.SPIN P0, [R5+0x14], R2, R3 ;  /* 0x000014020500758d */ /* 0x000e240001800003 */
[----:B0-----:R-:W-:Y:S05]  /*54e0*/  @!P0 BRA `(.L_x_207) ;  /* 0xfffffffc00f08947 */ /* 0x001fea000383ffff */
.L_x_114:
[----:B------:R-:W-:Y:S05]  /*54f0*/  BSYNC B0 ;  /* 0x0000000000007941 */ /* 0x000fea0003800000 */
.L_x_113:
[----:B------:R-:W2:Y:S01]  /*5500*/  LDG.E R13, desc[UR6][R14.64+0x10] ;  /* 0x000010060e0d7981 */ /* 0x000ea2000c1e1900 */
[----:B------:R-:W0:Y:S03]  /*5510*/  LDCU UR4, c[0x0][0x394] ;  /* 0x00007280ff0477ac */ /* 0x000e260008000800 */
[----:B------:R-:W3:Y:S04]  /*5520*/  LDG.E R12, desc[UR6][R14.64+0x8] ;  /* 0x000008060e0c7981 */ /* 0x000ee8000c1e1900 */
[----:B------:R-:W4:Y:S04]  /*5530*/  LDG.E R20, desc[UR6][R14.64] ;  /* 0x000000060e147981 */ /* 0x000f28000c1e1900 */
[----:B------:R-:W5:Y:S04]  /*5540*/  LDG.E R8, desc[UR6][R14.64+0x18] ;  /* 0x000018060e087981 */ /* 0x000f68000c1e1900 */
[----:B------:R-:W5:Y:S04]  /*5550*/  LDG.E R11, desc[UR6][R14.64+0x14] ;  /* 0x000014060e0b7981 */ /* 0x000f68000c1e1900 */
[----:B------:R-:W5:Y:S04]  /*5560*/  LDG.E R0, desc[UR6][R14.64+0xc] ;  /* 0x00000c060e007981 */ /* 0x000f68000c1e1900 */
[----:B------:R-:W5:Y:S04]  /*5570*/  LDG.E R10, desc[UR6][R14.64+0x1c] ;  /* 0x00001c060e0a7981 */ /* 0x000f68000c1e1900 */
[----:B------:R-:W5:Y:S01]  /*5580*/  LDG.E R4, desc[UR6][R14.64+0x4] ;  /* 0x000004060e047981 */ /* 0x000f62000c1e1900 */
[----:B0-----:R-:W-:Y:S03]  /*5590*/  F2F.F64.F32 R2, UR4 ;  /* 0x0000000400027d10 */ /* 0x001fe60008201800 */
[----:B------:R-:W-:Y:S04]  /*55a0*/  STG.E desc[UR6][R14.64+0x10], RZ ;  /* 0x000010ff0e007986 */ /* 0x000fe8000c101906 */
[----:B------:R-:W-:Y:S01]  /*55b0*/  STG.E desc[UR6][R14.64+0x14], RZ ;  /* 0x000014ff0e007986 */ /* 0x000fe2000c101906 */
[----:B--2---:R-:W0:Y:S01]  /*55c0*/  F2F.F64.F32 R6, R13 ;  /* 0x0000000d00067310 */ /* 0x004e220000201800 */
[----:B---3--:R-:W-:Y:S01]  /*55d0*/  FMUL R9, R12, UR4 ;  /* 0x000000040c097c20 */ /* 0x008fe20008400000 */
[----:B0-----:R-:W-:-:S06]  /*55e0*/  DMUL R16, R6, 0.5 ;  /* 0x3fe0000006107828 */ /* 0x001fcc0000000000 */
[----:B------:R-:W0:Y:S02]  /*55f0*/  F2F.F64.F32 R6, R9 ;  /* 0x0000000900067310 */ /* 0x000e240000201800 */
[----:B------:R-:W-:-:S06]  /*5600*/  DMUL R16, R16, R2 ;  /* 0x0000000210107228 */ /* 0x000fcc0000000000 */
[----:B----4-:R-:W1:Y:S01]  /*5610*/  F2F.F64.F32 R18, R20 ;  /* 0x0000001400127310 */ /* 0x010e620000201800 */
[----:B-----5:R-:W-:Y:S01]  /*5620*/  FADD R25, R13, R8 ;  /* 0x000000080d197221 */ /* 0x020fe20000000000 */
[----:B0-----:R-:W-:-:S06]  /*5630*/  DFMA R6, R2, R16, R6 ;  /* 0x000000100206722b */ /* 0x001fcc0000000006 */
[----:B------:R-:W0:Y:S02]  /*5640*/  F2F.F64.F32 R22, R25 ;  /* 0x0000001900167310 */ /* 0x000e240000201800 */
[----:B-1----:R-:W-:-:S06]  /*5650*/  DADD R16, R6, R18 ;  /* 0x0000000006107229 */ /* 0x002fcc0000000012 */
[----:B------:R-:W1:Y:S01]  /*5660*/  F2F.F64.F32 R18, R11 ;  /* 0x0000000b00127310 */ /* 0x000e620000201800 */
[----:B------:R-:W-:Y:S01]  /*5670*/  FMUL R24, R0, UR4 ;  /* 0x0000000400187c20 */ /* 0x000fe20008400000 */
[----:B------:R-:W-:-:S06]  /*5680*/  FADD R10, R11, R10 ;  /* 0x0000000a0b0a7221 */ /* 0x000fcc0000000000 */
[----:B------:R-:W2:Y:S01]  /*5690*/  F2F.F64.F32 R6, R12 ;  /* 0x0000000c00067310 */ /* 0x000ea20000201800 */
[----:B0-----:R-:W-:Y:S02]  /*56a0*/  DMUL R22, R22, 0.5 ;  /* 0x3fe0000016167828 */ /* 0x001fe40000000000 */
[----:B-1----:R-:W-:-:S05]  /*56b0*/  DMUL R20, R18, 0.5 ;  /* 0x3fe0000012147828 */ /* 0x002fca0000000000 */
[----:B------:R-:W0:Y:S08]  /*56c0*/  F2F.F64.F32 R8, R24 ;  /* 0x0000001800087310 */ /* 0x000e300000201800 */
[----:B------:R-:W1:Y:S01]  /*56d0*/  F2F.F64.F32 R18, R10 ;  /* 0x0000000a00127310 */ /* 0x000e620000201800 */
[C---:B------:R-:W-:Y:S02]  /*56e0*/  DMUL R20, R2.reuse, R20 ;  /* 0x0000001402147228 */ /* 0x040fe40000000000 */
[----:B--2---:R-:W-:-:S05]  /*56f0*/  DFMA R22, R2, R22, R6 ;  /* 0x000000160216722b */ /* 0x004fca0000000006 */
[----:B------:R-:W2:Y:S01]  /*5700*/  F2F.F64.F32 R4, R4 ;  /* 0x0000000400047310 */ /* 0x000ea20000201800 */
[----:B0-----:R-:W-:-:S07]  /*5710*/  DFMA R8, R2, R20, R8 ;  /* 0x000000140208722b */ /* 0x001fce0000000008 */
[----:B------:R-:W0:Y:S01]  /*5720*/  F2F.F64.F32 R6, R0 ;  /* 0x0000000000067310 */ /* 0x000e220000201800 */
[----:B-1----:R-:W-:Y:S02]  /*5730*/  DMUL R18, R18, 0.5 ;  /* 0x3fe0000012127828 */ /* 0x002fe40000000000 */
[----:B--2---:R-:W-:-:S06]  /*5740*/  DADD R4, R8, R4 ;  /* 0x0000000008047229 */ /* 0x004fcc0000000004 */
[----:B0-----:R-:W-:Y:S01]  /*5750*/  DFMA R6, R2, R18, R6 ;  /* 0x000000120206722b */ /* 0x001fe20000000006 */
[----:B------:R-:W0:Y:S08]  /*5760*/  F2F.F32.F64 R17, R16 ;  /* 0x0000001000117310 */ /* 0x000e300000301000 */
[----:B------:R-:W1:Y:S08]  /*5770*/  F2F.F32.F64 R23, R22 ;  /* 0x0000001600177310 */ /* 0x000e700000301000 */
[----:B------:R-:W2:Y:S08]  /*5780*/  F2F.F32.F64 R5, R4 ;  /* 0x0000000400057310 */ /* 0x000eb00000301000 */
[----:B------:R-:W3:Y:S01]  /*5790*/  F2F.F32.F64 R7, R6 ;  /* 0x0000000600077310 */ /* 0x000ee20000301000 */
[----:B0-----:R-:W-:Y:S04]  /*57a0*/  STG.E desc[UR6][R14.64], R17 ;  /* 0x000000110e007986 */ /* 0x001fe8000c101906 */
[----:B------:R-:W-:Y:S04]  /*57b0*/  STG.E desc[UR6][R14.64+0x18], R13 ;  /* 0x0000180d0e007986 */ /* 0x000fe8000c101906 */
[----:B-1----:R-:W-:Y:S04]  /*57c0*/  STG.E desc[UR6][R14.64+0x8], R23 ;  /* 0x000008170e007986 */ /* 0x002fe8000c101906 */
[----:B--2---:R-:W-:Y:S04]  /*57d0*/  STG.E desc[UR6][R14.64+0x4], R5 ;  /* 0x000004050e007986 */ /* 0x004fe8000c101906 */
[----:B------:R-:W-:Y:S04]  /*57e0*/  STG.E desc[UR6][R14.64+0x1c], R11 ;  /* 0x00001c0b0e007986 */ /* 0x000fe8000c101906 */
[----:B---3--:R-:W-:Y:S01]  /*57f0*/  STG.E desc[UR6][R14.64+0xc], R7 ;  /* 0x00000c070e007986 */ /* 0x008fe2000c101906 */
[----:B------:R-:W-:Y:S05]  /*5800*/  EXIT ;  /* 0x000000000000794d */ /* 0x000fea0003800000 */
        .weak           $__internal_0_$__cuda_sm20_sqrt_rn_f32_slowpath
        .type           $__internal_0_$__cuda_sm20_sqrt_rn_f32_slowpath,@function
        .size           $__internal_0_$__cuda_sm20_sqrt_rn_f32_slowpath,($__internal_1_$__cuda_sm3x_div_rn_noftz_f32_slowpath - $__internal_0_$__cuda_sm20_sqrt_rn_f32_slowpath)
$__internal_0_$__cuda_sm20_sqrt_rn_f32_slowpath:
[----:B------:R-:W-:-:S13]  /*5810*/  LOP3.LUT P0, RZ, R2, 0x7fffffff, RZ, 0xc0, !PT ;  /* 0x7fffffff02ff7812 */ /* 0x000fda000780c0ff */
[----:B------:R-:W-:Y:S01]  /*5820*/  @!P0 MOV R16, R2 ;  /* 0x0000000200108202 */ /* 0x000fe20000000f00 */
[----:B------:R-:W-:Y:S06]  /*5830*/  @!P0 BRA `(.L_x_209) ;  /* 0x0000000000408947 */ /* 0x000fec0003800000 */
[----:B------:R-:W-:-:S13]  /*5840*/  FSETP.GEU.FTZ.AND P0, PT, R2, RZ, PT ;  /* 0x000000ff0200720b */ /* 0x000fda0003f1e000 */
[----:B------:R-:W-:Y:S01]  /*5850*/  @!P0 MOV R16, 0x7fffffff ;  /* 0x7fffffff00108802 */ /* 0x000fe20000000f00 */
[----:B------:R-:W-:Y:S06]  /*5860*/  @!P0 BRA `(.L_x_209) ;  /* 0x0000000000348947 */ /* 0x000fec0003800000 */
[----:B------:R-:W-:-:S13]  /*5870*/  FSETP.GTU.FTZ.AND P0, PT, |R2|, +INF , PT ;  /* 0x7f8000000200780b */ /* 0x000fda0003f1c200 */
[----:B------:R-:W-:Y:S01]  /*5880*/  @P0 FADD.FTZ R16, R2, 1 ;  /* 0x3f80000002100421 */ /* 0x000fe20000010000 */
[----:B------:R-:W-:Y:S06]  /*5890*/  @P0 BRA `(.L_x_209) ;  /* 0x0000000000280947 */ /* 0x000fec0003800000 */
[----:B------:R-:W-:-:S13]  /*58a0*/  FSETP.NEU.FTZ.AND P0, PT, |R2|, +INF , PT ;  /* 0x7f8000000200780b */ /* 0x000fda0003f1d200 */
[----:B------:R-:W-:-:S04]  /*58b0*/  @P0 FFMA R21, R2, 1.84467440737095516160e+19, RZ ;  /* 0x5f80000002150823 */ /* 0x000fc800000000ff */
[----:B------:R-:W0:Y:S02]  /*58c0*/  @P0 MUFU.RSQ R22, R21 ;  /* 0x0000001500160308 */ /* 0x000e240000001400 */
[----:B0-----:R-:W-:Y:S01]  /*58d0*/  @P0 FMUL.FTZ R20, R21, R22 ;  /* 0x0000001615140220 */ /* 0x001fe20000410000 */
[----:B------:R-:W-:-:S03]  /*58e0*/  @P0 FMUL.FTZ R11, R22, 0.5 ;  /* 0x3f000000160b0820 */ /* 0x000fc60000410000 */
[----:B------:R-:W-:-:S04]  /*58f0*/  @P0 FADD.FTZ R16, -R20, -RZ ;  /* 0x800000ff14100221 */ /* 0x000fc80000010100 */
[----:B------:R-:W-:Y:S01]  /*5900*/  @P0 FFMA R23, R20, R16, R21 ;  /* 0x0000001014170223 */ /* 0x000fe20000000015 */
[----:B------:R-:W-:-:S03]  /*5910*/  @!P0 MOV R16, R2 ;  /* 0x0000000200108202 */ /* 0x000fc60000000f00 */
[----:B------:R-:W-:-:S04]  /*5920*/  @P0 FFMA R11, R23, R11, R20 ;  /* 0x0000000b170b0223 */ /* 0x000fc80000000014 */
[----:B------:R-:W-:-:S07]  /*5930*/  @P0 FMUL.FTZ R16, R11, 2.3283064365386962891e-10 ;  /* 0x2f8000000b100820 */ /* 0x000fce0000410000 */
.L_x_209:
[----:B------:R-:W-:Y:S01]  /*5940*/  HFMA2 R21, -RZ, RZ, 0, 0 ;  /* 0x00000000ff157431 */ /* 0x000fe200000001ff */
[----:B------:R-:W-:-:S04]  /*5950*/  MOV R20, R0 ;  /* 0x0000000000147202 */ /* 0x000fc80000000f00 */
[----:B------:R-:W-:Y:S05]  /*5960*/  RET.REL.NODEC R20 `(_Z30simulate_particles_cuda_kernelP8ParticlePKfffi) ;  /* 0xffffffa414a47950 */ /* 0x000fea0003c3ffff */
        .weak           $__internal_1_$__cuda_sm3x_div_rn_noftz_f32_slowpath
        .type           $__internal_1_$__cuda_sm3x_div_rn_noftz_f32_slowpath,@function
        .size           $__internal_1_$__cuda_sm3x_div_rn_noftz_f32_slowpath,(.L_x_223 - $__internal_1_$__cuda_sm3x_div_rn_noftz_f32_slowpath)
$__internal_1_$__cuda_sm3x_div_rn_noftz_f32_slowpath:
[----:B------:R-:W-:Y:S01]  /*5970*/  SHF.R.U32.HI R11, RZ, 0x17, R0 ;  /* 0x00000017ff0b7819 */ /* 0x000fe20000011600 */
[----:B------:R-:W-:Y:S01]  /*5980*/  BSSY.RECONVERGENT B2, `(.L_x_210) ;  /* 0x0000062000027945 */ /* 0x000fe20003800200 */
[----:B------:R-:W-:Y:S02]  /*5990*/  SHF.R.U32.HI R20, RZ, 0x17, R23 ;  /* 0x00000017ff147819 */ /* 0x000fe40000011617 */
[----:B------:R-:W-:Y:S02]  /*59a0*/  LOP3.LUT R11, R11, 0xff, RZ, 0xc0, !PT ;  /* 0x000000ff0b0b7812 */ /* 0x000fe400078ec0ff */
[----:B------:R-:W-:Y:S02]  /*59b0*/  LOP3.LUT R20, R20, 0xff, RZ, 0xc0, !PT ;  /* 0x000000ff14147812 */ /* 0x000fe400078ec0ff */
[----:B------:R-:W-:Y:S02]  /*59c0*/  IADD3 R21, PT, PT, R11, -0x1, RZ ;  /* 0xffffffff0b157810 */ /* 0x000fe40007ffe0ff */
[----:B------:R-:W-:-:S02]  /*59d0*/  IADD3 R22, PT, PT, R20, -0x1, RZ ;  /* 0xffffffff14167810 */ /* 0x000fc40007ffe0ff */
[----:B------:R-:W-:-:S04]  /*59e0*/  ISETP.GT.U32.AND P0, PT, R21, 0xfd, PT ;  /* 0x000000fd1500780c */ /* 0x000fc80003f04070 */
[----:B------:R-:W-:-:S13]  /*59f0*/  ISETP.GT.U32.OR P0, PT, R22, 0xfd, P0 ;  /* 0x000000fd1600780c */ /* 0x000fda0000704470 */
[----:B------:R-:W-:Y:S01]  /*5a00*/  @!P0 MOV R16, RZ ;  /* 0x000000ff00108202 */ /* 0x000fe20000000f00 */
[----:B------:R-:W-:Y:S06]  /*5a10*/  @!P0 BRA `(.L_x_211) ;  /* 0x00000000005c8947 */ /* 0x000fec0003800000 */
[----:B------:R-:W-:Y:S02]  /*5a20*/  FSETP.GTU.FTZ.AND P0, PT, |R23|, +INF , PT ;  /* 0x7f8000001700780b */ /* 0x000fe40003f1c200 */
[----:B------:R-:W-:-:S04]  /*5a30*/  FSETP.GTU.FTZ.AND P1, PT, |R0|, +INF , PT ;  /* 0x7f8000000000780b */ /* 0x000fc80003f3c200 */
[----:B------:R-:W-:-:S13]  /*5a40*/  PLOP3.LUT P0, PT, P0, P1, PT, 0xf8, 0x8f ;  /* 0x00000000008f781c */ /* 0x000fda0000703f70 */
[----:B------:R-:W-:Y:S05]  /*5a50*/  @P0 BRA `(.L_x_212) ;  /* 0x00000004004c0947 */ /* 0x000fea0003800000 */
[----:B------:R-:W-:-:S13]  /*5a60*/  LOP3.LUT P0, RZ, R0, 0x7fffffff, R23, 0xc8, !PT ;  /* 0x7fffffff00ff7812 */ /* 0x000fda000780c817 */
[----:B------:R-:W-:Y:S05]  /*5a70*/  @!P0 BRA `(.L_x_213) ;  /* 0x00000004003c8947 */ /* 0x000fea0003800000 */
[C---:B------:R-:W-:Y:S02]  /*5a80*/  FSETP.NEU.FTZ.AND P3, PT, |R23|.reuse, +INF , PT ;  /* 0x7f8000001700780b */ /* 0x040fe40003f7d200 */
[----:B------:R-:W-:Y:S02]  /*5a90*/  FSETP.NEU.FTZ.AND P1, PT, |R0|, +INF , PT ;  /* 0x7f8000000000780b */ /* 0x000fe40003f3d200 */
[----:B------:R-:W-:-:S11]  /*5aa0*/  FSETP.NEU.FTZ.AND P0, PT, |R23|, +INF , PT ;  /* 0x7f8000001700780b */ /* 0x000fd60003f1d200 */
[----:B------:R-:W-:Y:S05]  /*5ab0*/  @!P1 BRA !P3, `(.L_x_213) ;  /* 0x00000004002c9947 */ /* 0x000fea0005800000 */
[----:B------:R-:W-:-:S04]  /*5ac0*/  LOP3.LUT P3, RZ, R23, 0x7fffffff, RZ, 0xc0, !PT ;  /* 0x7fffffff17ff7812 */ /* 0x000fc8000786c0ff */
[----:B------:R-:W-:-:S13]  /*5ad0*/  PLOP3.LUT P1, PT, P1, P3, PT, 0x2f, 0xf2 ;  /* 0x0000000000f2781c */ /* 0x000fda0000f26577 */
[----:B------:R-:W-:Y:S05]  /*5ae0*/  @P1 BRA `(.L_x_214) ;  /* 0x0000000400181947 */ /* 0x000fea0003800000 */
[----:B------:R-:W-:-:S04]  /*5af0*/  LOP3.LUT P1, RZ, R0, 0x7fffffff, RZ, 0xc0, !PT ;  /* 0x7fffffff00ff7812 */ /* 0x000fc8000782c0ff */
[----:B------:R-:W-:-:S13]  /*5b00*/  PLOP3.LUT P0, PT, P0, P1, PT, 0x2f, 0xf2 ;  /* 0x0000000000f2781c */ /* 0x000fda0000702577 */
[----:B------:R-:W-:Y:S05]  /*5b10*/  @P0 BRA `(.L_x_215) ;  /* 0x0000000400000947 */ /* 0x000fea0003800000 */
[----:B------:R-:W-:Y:S02]  /*5b20*/  ISETP.GE.AND P0, PT, R22, RZ, PT ;  /* 0x000000ff1600720c */ /* 0x000fe40003f06270 */
[----:B------:R-:W-:-:S11]  /*5b30*/  ISETP.GE.AND P1, PT, R21, RZ, PT ;  /* 0x000000ff1500720c */ /* 0x000fd60003f26270 */
[----:B------:R-:W-:Y:S01]  /*5b40*/  @P0 MOV R16, RZ ;  /* 0x000000ff00100202 */ /* 0x000fe20000000f00 */
[----:B------:R-:W-:Y:S01]  /*5b50*/  @!P0 FFMA R23, R23, 1.84467440737095516160e+19, RZ ;  /* 0x5f80000017178823 */ /* 0x000fe200000000ff */
[----:B------:R-:W-:Y:S01]  /*5b60*/  @!P0 MOV R16, 0xffffffc0 ;  /* 0xffffffc000108802 */ /* 0x000fe20000000f00 */
[----:B------:R-:W-:-:S03]  /*5b70*/  @!P1 FFMA R0, R0, 1.84467440737095516160e+19, RZ ;  /* 0x5f80000000009823 */ /* 0x000fc600000000ff */
[----:B------:R-:W-:-:S07]  /*5b80*/  @!P1 IADD3 R16, PT, PT, R16, 0x40, RZ ;  /* 0x0000004010109810 */ /* 0x000fce0007ffe0ff */
.L_x_211:
[----:B------:R-:W-:Y:S01]  /*5b90*/  LEA R21, R11, 0xc0800000, 0x17 ;  /* 0xc08000000b157811 */ /* 0x000fe200078eb8ff */
[----:B------:R-:W-:Y:S01]  /*5ba0*/  BSSY.RECONVERGENT B3, `(.L_x_216) ;  /* 0x0000036000037945 */ /* 0x000fe20003800200 */
[----:B------:R-:W-:Y:S02]  /*5bb0*/  IADD3 R20, PT, PT, R20, -0x7f, RZ ;  /* 0xffffff8114147810 */ /* 0x000fe40007ffe0ff */
[----:B------:R-:W-:-:S03]  /*5bc0*/  IADD3 R24, PT, PT, -R21, R0, RZ ;  /* 0x0000000015187210 */ /* 0x000fc60007ffe1ff */
[----:B------:R-:W-:Y:S01]  /*5bd0*/  IMAD R0, R20, -0x800000, R23 ;  /* 0xff80000014007824 */ /* 0x000fe200078e0217 */
[----:B------:R-:W0:Y:S01]  /*5be0*/  MUFU.RCP R22, R24 ;  /* 0x0000001800167308 */ /* 0x000e220000001000 */
[----:B------:R-:W-:-:S04]  /*5bf0*/  FADD.FTZ R21, -R24, -RZ ;  /* 0x800000ff18157221 */ /* 0x000fc80000010100 */
[----:B0-----:R-:W-:-:S04]  /*5c00*/  FFMA R25, R22, R21, 1 ;  /* 0x3f80000016197423 */ /* 0x001fc80000000015 */
[----:B------:R-:W-:-:S04]  /*5c10*/  FFMA R25, R22, R25, R22 ;  /* 0x0000001916197223 */ /* 0x000fc80000000016 */
[----:B------:R-:W-:-:S04]  /*5c20*/  FFMA R22, R0, R25, RZ ;  /* 0x0000001900167223 */ /* 0x000fc800000000ff */
[----:B------:R-:W-:-:S04]  /*5c30*/  FFMA R23, R21, R22, R0 ;  /* 0x0000001615177223 */ /* 0x000fc80000000000 */
[----:B------:R-:W-:Y:S01]  /*5c40*/  FFMA R22, R25, R23, R22 ;  /* 0x0000001719167223 */ /* 0x000fe20000000016 */
[----:B------:R-:W-:-:S03]  /*5c50*/  IADD3 R23, PT, PT, R20, 0x7f, -R11 ;  /* 0x0000007f14177810 */ /* 0x000fc60007ffe80b */
[----:B------:R-:W-:Y:S01]  /*5c60*/  FFMA R21, R21, R22, R0 ;  /* 0x0000001615157223 */ /* 0x000fe20000000000 */
[----:B------:R-:W-:-:S03]  /*5c70*/  IADD3 R23, PT, PT, R23, R16, RZ ;  /* 0x0000001017177210 */ /* 0x000fc60007ffe0ff */
[----:B------:R-:W-:-:S05]  /*5c80*/  FFMA R0, R25, R21, R22 ;  /* 0x0000001519007223 */ /* 0x000fca0000000016 */
[----:B------:R-:W-:-:S04]  /*5c90*/  SHF.R.U32.HI R11, RZ, 0x17, R0 ;  /* 0x00000017ff0b7819 */ /* 0x000fc80000011600 */
[----:B------:R-:W-:-:S04]  /*5ca0*/  LOP3.LUT R16, R11, 0xff, RZ, 0xc0, !PT ;  /* 0x000000ff0b107812 */ /* 0x000fc800078ec0ff */
[----:B------:R-:W-:-:S04]  /*5cb0*/  IADD3 R11, PT, PT, R16, R23, RZ ;  /* 0x00000017100b7210 */ /* 0x000fc80007ffe0ff */
[----:B------:R-:W-:-:S04]  /*5cc0*/  IADD3 R16, PT, PT, R11, -0x1, RZ ;  /* 0xffffffff0b107810 */ /* 0x000fc80007ffe0ff */
[----:B------:R-:W-:-:S13]  /*5cd0*/  ISETP.GE.U32.AND P0, PT, R16, 0xfe, PT ;  /* 0x000000fe1000780c */ /* 0x000fda0003f06070 */
[----:B------:R-:W-:Y:S05]  /*5ce0*/  @!P0 BRA `(.L_x_217) ;  /* 0x0000000000808947 */ /* 0x000fea0003800000 */
[----:B------:R-:W-:-:S13]  /*5cf0*/  ISETP.GT.AND P0, PT, R11, 0xfe, PT ;  /* 0x000000fe0b00780c */ /* 0x000fda0003f04270 */
[----:B------:R-:W-:Y:S05]  /*5d00*/  @P0 BRA `(.L_x_218) ;  /* 0x00000000006c0947 */ /* 0x000fea0003800000 */
[----:B------:R-:W-:-:S13]  /*5d10*/  ISETP.GE.AND P0, PT, R11, 0x1, PT ;  /* 0x000000010b00780c */ /* 0x000fda0003f06270 */
[----:B------:R-:W-:Y:S05]  /*5d20*/  @P0 BRA `(.L_x_219) ;  /* 0x0000000000740947 */ /* 0x000fea0003800000 */
[----:B------:R-:W-:Y:S02]  /*5d30*/  ISETP.GE.AND P0, PT, R11, -0x18, PT ;  /* 0xffffffe80b00780c */ /* 0x000fe40003f06270 */
[----:B------:R-:W-:-:S11]  /*5d40*/  LOP3.LUT R0, R0, 0x80000000, RZ, 0xc0, !PT ;  /* 0x8000000000007812 */ /* 0x000fd600078ec0ff */
[----:B------:R-:W-:Y:S05]  /*5d50*/  @!P0 BRA `(.L_x_219) ;  /* 0x0000000000688947 */ /* 0x000fea0003800000 */
[CCC-:B------:R-:W-:Y:S01]  /*5d60*/  FFMA.RZ R16, R25.reuse, R21.reuse, R22.reuse ;  /* 0x0000001519107223 */ /* 0x1c0fe2000000c016 */
[CCC-:B------:R-:W-:Y:S01]  /*5d70*/  FFMA.RP R20, R25.reuse, R21.reuse, R22.reuse ;  /* 0x0000001519147223 */ /* 0x1c0fe20000008016 */
[----:B------:R-:W-:Y:S01]  /*5d80*/  FFMA.RM R25, R25, R21, R22 ;  /* 0x0000001519197223 */ /* 0x000fe20000004016 */
[C---:B------:R-:W-:Y:S02]  /*5d90*/  IADD3 R21, PT, PT, R11.reuse, 0x20, RZ ;  /* 0x000000200b157810 */ /* 0x040fe40007ffe0ff */
[----:B------:R-:W-:Y:S02]  /*5da0*/  LOP3.LUT R16, R16, 0x7fffff, RZ, 0xc0, !PT ;  /* 0x007fffff10107812 */ /* 0x000fe400078ec0ff */
[C---:B------:R-:W-:Y:S02]  /*5db0*/  ISETP.NE.AND P3, PT, R11.reuse, RZ, PT ;  /* 0x000000ff0b00720c */ /* 0x040fe40003f65270 */
[----:B------:R-:W-:Y:S02]  /*5dc0*/  LOP3.LUT R16, R16, 0x800000, RZ, 0xfc, !PT ;  /* 0x0080000010107812 */ /* 0x000fe400078efcff */
[----:B------:R-:W-:-:S02]  /*5dd0*/  ISETP.NE.AND P1, PT, R11, RZ, PT ;  /* 0x000000ff0b00720c */ /* 0x000fc40003f25270 */
[----:B------:R-:W-:Y:S02]  /*5de0*/  IADD3 R11, PT, PT, -R11, RZ, RZ ;  /* 0x000000ff0b0b7210 */ /* 0x000fe40007ffe1ff */
[----:B------:R-:W-:Y:S02]  /*5df0*/  SHF.L.U32 R21, R16, R21, RZ ;  /* 0x0000001510157219 */ /* 0x000fe400000006ff */
[----:B------:R-:W-:Y:S02]  /*5e00*/  FSETP.NEU.FTZ.AND P0, PT, R20, R25, PT ;  /* 0x000000191400720b */ /* 0x000fe40003f1d000 */
[----:B------:R-:W-:Y:S02]  /*5e10*/  SEL R11, R11, RZ, P3 ;  /* 0x000000ff0b0b7207 */ /* 0x000fe40001800000 */
[----:B------:R-:W-:Y:S02]  /*5e20*/  ISETP.NE.AND P1, PT, R21, RZ, P1 ;  /* 0x000000ff1500720c */ /* 0x000fe40000f25270 */
[----:B------:R-:W-:-:S02]  /*5e30*/  SHF.R.U32.HI R20, RZ, R11, R16 ;  /* 0x0000000bff147219 */ /* 0x000fc40000011610 */
[----:B------:R-:W-:Y:S02]  /*5e40*/  PLOP3.LUT P0, PT, P0, P1, PT, 0xf8, 0x8f ;  /* 0x00000000008f781c */ /* 0x000fe40000703f70 */
[----:B------:R-:W-:Y:S02]  /*5e50*/  SHF.R.U32.HI R16, RZ, 0x1, R20 ;  /* 0x00000001ff107819 */ /* 0x000fe40000011614 */
[----:B------:R-:W-:-:S04]  /*5e60*/  SEL R11, RZ, 0x1, !P0 ;  /* 0x00000001ff0b7807 */ /* 0x000fc80004000000 */
[----:B------:R-:W-:-:S04]  /*5e70*/  LOP3.LUT R11, R11, 0x1, R16, 0xf8, !PT ;  /* 0x000000010b0b7812 */ /* 0x000fc800078ef810 */
[----:B------:R-:W-:-:S04]  /*5e80*/  LOP3.LUT R11, R11, R20, RZ, 0xc0, !PT ;  /* 0x000000140b0b7212 */ /* 0x000fc800078ec0ff */
[----:B------:R-:W-:-:S04]  /*5e90*/  IADD3 R11, PT, PT, R16, R11, RZ ;  /* 0x0000000b100b7210 */ /* 0x000fc80007ffe0ff */
[----:B------:R-:W-:Y:S01]  /*5ea0*/  LOP3.LUT R0, R11, R0, RZ, 0xfc, !PT ;  /* 0x000000000b007212 */ /* 0x000fe200078efcff */
[----:B------:R-:W-:Y:S06]  /*5eb0*/  BRA `(.L_x_219) ;  /* 0x0000000000107947 */ /* 0x000fec0003800000 */
.L_x_218:
[----:B------:R-:W-:-:S04]  /*5ec0*/  LOP3.LUT R0, R0, 0x80000000, RZ, 0xc0, !PT ;  /* 0x8000000000007812 */ /* 0x000fc800078ec0ff */
[----:B------:R-:W-:Y:S01]  /*5ed0*/  LOP3.LUT R0, R0, 0x7f800000, RZ, 0xfc, !PT ;  /* 0x7f80000000007812 */ /* 0x000fe200078efcff */
[----:B------:R-:W-:Y:S06]  /*5ee0*/  BRA `(.L_x_219) ;  /* 0x0000000000047947 */ /* 0x000fec0003800000 */
.L_x_217:
[----:B------:R-:W-:-:S07]  /*5ef0*/  LEA R0, R23, R0, 0x17 ;  /* 0x0000000017007211 */ /* 0x000fce00078eb8ff */
.L_x_219:
[----:B------:R-:W-:Y:S05]  /*5f00*/  BSYNC.RECONVERGENT B3 ;  /* 0x0000000000037941 */ /* 0x000fea0003800200 */
.L_x_216:
[----:B------:R-:W-:Y:S05]  /*5f10*/  BRA `(.L_x_220) ;  /* 0x0000000000207947 */ /* 0x000fea0003800000 */
.L_x_215:
[----:B------:R-:W-:-:S04]  /*5f20*/  LOP3.LUT R0, R0, 0x80000000, R23, 0x48, !PT ;  /* 0x8000000000007812 */ /* 0x000fc800078e4817 */
[----:B------:R-:W-:Y:S01]  /*5f30*/  LOP3.LUT R0, R0, 0x7f800000, RZ, 0xfc, !PT ;  /* 0x7f80000000007812 */ /* 0x000fe200078efcff */
[----:B------:R-:W-:Y:S06]  /*5f40*/  BRA `(.L_x_220) ;  /* 0x0000000000147947 */ /* 0x000fec0003800000 */
.L_x_214:
[----:B------:R-:W-:Y:S01]  /*5f50*/  LOP3.LUT R0, R0, 0x80000000, R23, 0x48, !PT ;  /* 0x8000000000007812 */ /* 0x000fe200078e4817 */
[----:B------:R-:W-:Y:S06]  /*5f60*/  BRA `(.L_x_220) ;  /* 0x00000000000c7947 */ /* 0x000fec0003800000 */
.L_x_213:
[----:B------:R-:W0:Y:S01]  /*5f70*/  MUFU.RSQ R0, -QNAN ;  /* 0xffc0000000007908 */ /* 0x000e220000001400 */
[----:B------:R-:W-:Y:S05]  /*5f80*/  BRA `(.L_x_220) ;  /* 0x0000000000047947 */ /* 0x000fea0003800000 */
.L_x_212:
[----:B------:R-:W-:-:S07]  /*5f90*/  FADD.FTZ R0, R23, R0 ;  /* 0x0000000017007221 */ /* 0x000fce0000010000 */
.L_x_220:
[----:B------:R-:W-:Y:S05]  /*5fa0*/  BSYNC.RECONVERGENT B2 ;  /* 0x0000000000027941 */ /* 0x000fea0003800200 */
.L_x_210:
[----:B------:R-:W-:Y:S01]  /*5fb0*/  HFMA2 R21, -RZ, RZ, 0, 0 ;  /* 0x00000000ff157431 */ /* 0x000fe200000001ff */
[----:B------:R-:W-:-:S04]  /*5fc0*/  MOV R20, R2 ;  /* 0x0000000200147202 */ /* 0x000fc80000000f00 */
[----:B0-----:R-:W-:Y:S05]  /*5fd0*/  RET.REL.NODEC R20 `(_Z30simulate_particles_cuda_kernelP8ParticlePKfffi) ;  /* 0xffffffa014087950 */ /* 0x001fea0003c3ffff */
.L_x_221:
[----:B------:R-:W-:-:S00]  /*5fe0*/  BRA `(.L_x_221) ;  /* 0xfffffffc00fc7947 */ /* 0x000fc0000383ffff */
[----:B------:R-:W-:-:S00]  /*5ff0*/  NOP ;  /* 0x0000000000007918 */ /* 0x000fc00000000000 */
        /* <DEDUP_REMOVED lines=8> */
.L_x_223:


//--------------------- .nv.shared._Z30simulate_particles_cuda_kernelP8ParticlePKfffi --------------------------
	.section	.nv.shared._Z30simulate_particles_cuda_kernelP8ParticlePKfffi,"aw",@nobits
	.sectionflags	@""
	.align	16
	.zero		1024


//--------------------- .nv.shared.reserved.0     --------------------------
	.section	.nv.shared.reserved.0,"aw",@nobits
	.weak		__nv_reservedSMEM_offset_0_alias
	.size		__nv_reservedSMEM_offset_0_alias, 0, 64
	.other		__nv_reservedSMEM_offset_0_alias,@"STO_CUDA_RESERVED_SHARED STV_DEFAULT"
__nv_reservedSMEM_offset_0_alias:
	.zero		0
	.zero		64


//--------------------- .nv.constant0._Z30simulate_particles_cuda_kernelP8ParticlePKfffi --------------------------
	.section	.nv.constant0._Z30simulate_particles_cuda_kernelP8ParticlePKfffi,"a",@progbits
	.sectionflags	@""
	.align	4
.nv.constant0._Z30simulate_particles_cuda_kernelP8ParticlePKfffi:
	.zero		924


//--------------------- SYMBOLS --------------------------

	.type		.nv.reservedSmem.offset0,@object
	.size		.nv.reservedSmem.offset0,0x4
	.type		.nv.reservedSmem.cap,@object
	.size		.nv.reservedSmem.cap,0x4
